//
// Generated by NVIDIA NVVM Compiler
//
// Compiler Build ID: CL-36424714
// Cuda compilation tools, release 13.0, V13.0.88
// Based on NVVM 20.0.0
//

.version 9.0
.target sm_100
.address_size 64

	// .globl	_Z4lossPfffffi
.global .align 4 .b8 precalc_xorwow_matrix[102400];
.global .align 4 .b8 precalc_xorwow_offset_matrix[102400];
.global .align 4 .b8 mrg32k3aM1[2304];
.global .align 4 .b8 mrg32k3aM2[2304];
.global .align 4 .b8 mrg32k3aM1SubSeq[2016];
.global .align 4 .b8 mrg32k3aM2SubSeq[2016];
.global .align 4 .b8 mrg32k3aM1Seq[2304];
.global .align 4 .b8 mrg32k3aM2Seq[2304];
.const .align 8 .b8 __cr_lgamma_table[72];

.visible .entry _Z4lossPfffffi(
	.param .u64 .ptr .align 1 _Z4lossPfffffi_param_0,
	.param .f32 _Z4lossPfffffi_param_1,
	.param .f32 _Z4lossPfffffi_param_2,
	.param .f32 _Z4lossPfffffi_param_3,
	.param .f32 _Z4lossPfffffi_param_4,
	.param .u32 _Z4lossPfffffi_param_5
)
{
	.reg .pred 	%p<94>;
	.reg .b32 	%r<256>;
	.reg .b32 	%f<360>;
	.reg .b64 	%rd<17>;
	.reg .b64 	%fd<171>;

	ld.param.f32 	%f71, [_Z4lossPfffffi_param_2];
	ld.param.f32 	%f72, [_Z4lossPfffffi_param_3];
	ld.param.f32 	%f73, [_Z4lossPfffffi_param_4];
	ld.param.u32 	%r75, [_Z4lossPfffffi_param_5];
	mov.u32 	%r76, %tid.x;
	mov.u32 	%r77, %ntid.x;
	mov.u32 	%r78, %ctaid.x;
	mad.lo.s32 	%r219, %r77, %r78, %r76;
	setp.ge.s32 	%p2, %r219, %r75;
	@%p2 bra 	$L__BB0_53;
	ld.param.f32 	%f324, [_Z4lossPfffffi_param_1];
	cvt.f64.f32 	%fd28, %f324;
	mov.b32 	%r79, 1127219200;
	mov.b32 	%r80, -2147483648;
	mov.b64 	%fd1, {%r80, %r79};
	sqrt.rn.f64 	%fd2, %fd28;
	fma.rn.f32 	%f74, %f324, 0f3BBB989D, 0f3F000000;
	cvt.sat.f32.f32 	%f75, %f74;
	mov.f32 	%f76, 0f4B400001;
	mov.f32 	%f77, 0f437C0000;
	fma.rm.f32 	%f78, %f75, %f77, %f76;
	add.f32 	%f79, %f78, 0fCB40007F;
	neg.f32 	%f80, %f79;
	fma.rn.f32 	%f81, %f324, 0f3FB8AA3B, %f80;
	fma.rn.f32 	%f1, %f324, 0f32A57060, %f81;
	div.rn.f32 	%f2, %f71, %f72;
	mov.f32 	%f82, 0f4715349A;
	sub.f32 	%f83, %f82, %f73;
	fma.rn.f32 	%f84, %f2, %f83, 0f3F800000;
	mov.f32 	%f85, 0fBF800000;
	div.rn.f32 	%f3, %f85, %f71;
	mul.f32 	%f86, %f3, 0f3F000000;
	cvt.rzi.f32.f32 	%f87, %f86;
	add.f32 	%f88, %f87, %f87;
	sub.f32 	%f89, %f3, %f88;
	abs.f32 	%f4, %f89;
	setp.neu.f32 	%p3, %f4, 0f3F800000;
	abs.f32 	%f90, %f84;
	setp.lt.f32 	%p4, %f90, 0f00800000;
	mul.f32 	%f92, %f90, 0f4B800000;
	selp.f32 	%f93, %f92, %f90, %p4;
	selp.f32 	%f94, 0fC1C00000, 0f00000000, %p4;
	mov.b32 	%r81, %f93;
	add.s32 	%r82, %r81, -1060439283;
	and.b32  	%r83, %r82, -8388608;
	sub.s32 	%r84, %r81, %r83;
	mov.b32 	%f95, %r84;
	cvt.rn.f32.s32 	%f96, %r83;
	fma.rn.f32 	%f97, %f96, 0f34000000, %f94;
	add.f32 	%f98, %f95, 0fBF800000;
	add.f32 	%f99, %f95, 0f3F800000;
	rcp.approx.ftz.f32 	%f100, %f99;
	add.f32 	%f101, %f98, %f98;
	mul.f32 	%f102, %f101, %f100;
	mul.f32 	%f103, %f102, %f102;
	sub.f32 	%f104, %f98, %f102;
	add.f32 	%f105, %f104, %f104;
	neg.f32 	%f106, %f102;
	fma.rn.f32 	%f107, %f106, %f98, %f105;
	mul.rn.f32 	%f108, %f100, %f107;
	fma.rn.f32 	%f109, %f103, 0f3A2C32E4, 0f3B52E7DB;
	fma.rn.f32 	%f110, %f109, %f103, 0f3C93BB73;
	fma.rn.f32 	%f111, %f110, %f103, 0f3DF6384F;
	mul.rn.f32 	%f112, %f111, %f103;
	fma.rn.f32 	%f113, %f102, 0f3FB8AA3B, %f97;
	sub.f32 	%f114, %f97, %f113;
	fma.rn.f32 	%f115, %f102, 0f3FB8AA3B, %f114;
	fma.rn.f32 	%f116, %f108, 0f3FB8AA3B, %f115;
	fma.rn.f32 	%f117, %f102, 0f32A55E34, %f116;
	mul.f32 	%f118, %f112, 0f40400000;
	fma.rn.f32 	%f119, %f118, %f108, %f117;
	fma.rn.f32 	%f120, %f112, %f102, %f119;
	add.rn.f32 	%f121, %f113, %f120;
	neg.f32 	%f122, %f113;
	add.rn.f32 	%f123, %f121, %f122;
	neg.f32 	%f124, %f123;
	add.rn.f32 	%f125, %f120, %f124;
	mul.rn.f32 	%f126, %f121, %f3;
	neg.f32 	%f127, %f126;
	fma.rn.f32 	%f128, %f121, %f3, %f127;
	fma.rn.f32 	%f129, %f125, %f3, %f128;
	cvt.rni.f32.f32 	%f130, %f126;
	sub.f32 	%f131, %f126, %f130;
	add.f32 	%f132, %f131, %f129;
	fma.rn.f32 	%f133, %f132, 0f391FCB8E, 0f3AAF85ED;
	fma.rn.f32 	%f134, %f133, %f132, 0f3C1D9856;
	fma.rn.f32 	%f135, %f134, %f132, 0f3D6357BB;
	fma.rn.f32 	%f136, %f135, %f132, 0f3E75FDEC;
	fma.rn.f32 	%f137, %f136, %f132, 0f3F317218;
	fma.rn.f32 	%f138, %f137, %f132, 0f3F800000;
	cvt.rzi.s32.f32 	%r85, %f130;
	setp.gt.f32 	%p5, %f130, 0f00000000;
	selp.b32 	%r86, 0, -2097152000, %p5;
	add.s32 	%r87, %r86, 2130706432;
	mov.b32 	%f139, %r87;
	mul.f32 	%f140, %f138, %f139;
	shl.b32 	%r88, %r85, 23;
	sub.s32 	%r89, %r88, %r86;
	mov.b32 	%f141, %r89;
	mul.f32 	%f142, %f140, %f141;
	abs.f32 	%f143, %f126;
	setp.gt.f32 	%p6, %f143, 0f43180000;
	setp.lt.f32 	%p7, %f126, 0f00000000;
	selp.f32 	%f144, 0f00000000, 0f7F800000, %p7;
	selp.f32 	%f145, %f144, %f142, %p6;
	setp.eq.f32 	%p8, %f84, 0f3F800000;
	setp.eq.f32 	%p9, %f3, 0f00000000;
	or.pred  	%p10, %p9, %p8;
	setp.nan.f32 	%p11, %f90, %f90;
	abs.f32 	%f146, %f3;
	setp.nan.f32 	%p12, %f146, %f146;
	setp.eq.f32 	%p13, %f84, 0f00000000;
	setp.eq.f32 	%p14, %f90, 0f7F800000;
	or.pred  	%p15, %p13, %p14;
	setp.eq.f32 	%p16, %f84, 0fBF800000;
	setp.eq.f32 	%p17, %f146, 0f7F800000;
	and.pred  	%p18, %p16, %p17;
	setp.geu.f32 	%p20, %f84, 0f00000000;
	neg.f32 	%f147, %f145;
	selp.f32 	%f148, %f145, %f147, %p3;
	cvt.rmi.f32.f32 	%f6, %f3;
	setp.neu.f32 	%p21, %f3, %f6;
	selp.f32 	%f149, 0f7FFFFFFF, %f148, %p21;
	add.f32 	%f150, %f84, %f84;
	mov.b32 	%r90, %f150;
	setp.lt.f32 	%p22, %f3, 0f00000000;
	xor.b32  	%r91, %r90, 2139095040;
	selp.b32 	%r92, %r91, %r90, %p22;
	and.b32  	%r93, %r92, 2147483647;
	selp.b32 	%r94, %r93, %r92, %p3;
	mov.b32 	%f151, %r94;
	or.pred  	%p23, %p10, %p11;
	or.pred  	%p1, %p23, %p12;
	selp.f32 	%f152, 0f3F800000, %f145, %p18;
	selp.f32 	%f153, %f151, %f152, %p15;
	selp.f32 	%f154, %f153, %f149, %p20;
	selp.f32 	%f155, %f153, %f154, %p18;
	selp.f32 	%f7, %f153, %f155, %p15;
	ex2.approx.ftz.f32 	%f202, %f1;
	mov.u64 	%rd3, __cr_lgamma_table;
$L__BB0_2:
	ld.param.f32 	%f325, [_Z4lossPfffffi_param_1];
	setp.geu.f32 	%p24, %f325, 0f42800000;
	add.s32 	%r95, %r219, 1234;
	xor.b32  	%r96, %r95, -1429050551;
	mul.lo.s32 	%r97, %r96, 1099087573;
	setp.gt.s32 	%p25, %r219, -1235;
	selp.b32 	%r98, -644748465, -1947113066, %p25;
	add.s32 	%r99, %r98, %r97;
	add.s32 	%r246, %r99, 6615241;
	add.s32 	%r224, %r97, 123456789;
	xor.b32  	%r234, %r97, 362436069;
	add.s32 	%r233, %r98, 521288629;
	xor.b32  	%r232, %r98, 88675123;
	add.s32 	%r245, %r97, 5783321;
	@%p24 bra 	$L__BB0_5;
	ld.param.f32 	%f331, [_Z4lossPfffffi_param_1];
	fma.rn.f32 	%f203, %f331, 0f3BBB989D, 0f3F000000;
	cvt.sat.f32.f32 	%f204, %f203;
	mov.f32 	%f205, 0f4B400001;
	mov.f32 	%f206, 0f437C0000;
	fma.rm.f32 	%f207, %f204, %f206, %f205;
	mov.b32 	%r185, %f207;
	shl.b32 	%r186, %r185, 23;
	mov.b32 	%f208, %r186;
	mul.f32 	%f332, %f202, %f208;
	mov.b32 	%r226, 0;
	mov.u32 	%r241, %r245;
	mov.u32 	%r242, %r232;
	mov.u32 	%r243, %r233;
	mov.u32 	%r244, %r234;
$L__BB0_4:
	mov.u32 	%r247, %r226;
	mov.u32 	%r245, %r244;
	mov.u32 	%r244, %r243;
	mov.u32 	%r243, %r242;
	mov.u32 	%r242, %r241;
	add.s32 	%r226, %r247, 1;
	shr.u32 	%r187, %r224, 2;
	xor.b32  	%r188, %r187, %r224;
	shl.b32 	%r189, %r242, 4;
	shl.b32 	%r190, %r188, 1;
	xor.b32  	%r191, %r189, %r190;
	xor.b32  	%r192, %r191, %r242;
	xor.b32  	%r241, %r192, %r188;
	add.s32 	%r246, %r246, 362437;
	add.s32 	%r193, %r241, %r246;
	cvt.rn.f32.u32 	%f209, %r193;
	fma.rn.f32 	%f210, %f209, 0f2F800000, 0f2F000000;
	mul.f32 	%f332, %f332, %f210;
	setp.gt.f32 	%p43, %f332, 0f3F800000;
	mov.u32 	%r224, %r245;
	@%p43 bra 	$L__BB0_4;
	bra.uni 	$L__BB0_27;
$L__BB0_5:
	ld.param.f32 	%f326, [_Z4lossPfffffi_param_1];
	setp.leu.f32 	%p26, %f326, 0f457A0000;
	@%p26 bra 	$L__BB0_14;
	shr.u32 	%r131, %r224, 2;
	xor.b32  	%r132, %r131, %r224;
	shl.b32 	%r133, %r245, 4;
	shl.b32 	%r134, %r132, 1;
	xor.b32  	%r135, %r133, %r134;
	xor.b32  	%r136, %r135, %r245;
	xor.b32  	%r244, %r136, %r132;
	add.s32 	%r137, %r246, %r244;
	add.s32 	%r138, %r137, 362437;
	shr.u32 	%r139, %r234, 2;
	xor.b32  	%r140, %r139, %r234;
	shl.b32 	%r141, %r244, 4;
	shl.b32 	%r142, %r140, 1;
	xor.b32  	%r143, %r142, %r141;
	xor.b32  	%r144, %r143, %r140;
	xor.b32  	%r243, %r144, %r244;
	add.s32 	%r145, %r246, %r243;
	add.s32 	%r146, %r145, 724874;
	shr.u32 	%r147, %r233, 2;
	xor.b32  	%r148, %r147, %r233;
	shl.b32 	%r149, %r243, 4;
	shl.b32 	%r150, %r148, 1;
	xor.b32  	%r151, %r150, %r149;
	xor.b32  	%r152, %r151, %r148;
	xor.b32  	%r242, %r152, %r243;
	add.s32 	%r153, %r246, %r242;
	add.s32 	%r154, %r153, 1087311;
	shr.u32 	%r155, %r232, 2;
	xor.b32  	%r156, %r155, %r232;
	shl.b32 	%r157, %r242, 4;
	shl.b32 	%r158, %r156, 1;
	xor.b32  	%r159, %r158, %r157;
	xor.b32  	%r160, %r159, %r156;
	xor.b32  	%r241, %r160, %r242;
	add.s32 	%r246, %r246, 1449748;
	add.s32 	%r161, %r241, %r246;
	cvt.u64.u32 	%rd5, %r138;
	mul.wide.u32 	%rd6, %r146, 2097152;
	xor.b64  	%rd7, %rd6, %rd5;
	cvt.rn.f64.u64 	%fd84, %rd7;
	fma.rn.f64 	%fd163, %fd84, 0d3CA0000000000000, 0d3C90000000000000;
	cvt.u64.u32 	%rd8, %r154;
	mul.wide.u32 	%rd9, %r161, 2097152;
	xor.b64  	%rd10, %rd9, %rd8;
	cvt.rn.f64.u64 	%fd85, %rd10;
	fma.rn.f64 	%fd4, %fd85, 0d3CB0000000000000, 0d3CA0000000000000;
	{
	.reg .b32 %temp; 
	mov.b64 	{%temp, %r227}, %fd163;
	}
	{
	.reg .b32 %temp; 
	mov.b64 	{%r228, %temp}, %fd163;
	}
	setp.gt.s32 	%p35, %r227, 1048575;
	mov.b32 	%r229, -1023;
	@%p35 bra 	$L__BB0_8;
	mul.f64 	%fd163, %fd163, 0d4350000000000000;
	{
	.reg .b32 %temp; 
	mov.b64 	{%temp, %r227}, %fd163;
	}
	{
	.reg .b32 %temp; 
	mov.b64 	{%r228, %temp}, %fd163;
	}
	mov.b32 	%r229, -1077;
$L__BB0_8:
	add.s32 	%r163, %r227, -1;
	setp.gt.u32 	%p36, %r163, 2146435070;
	@%p36 bra 	$L__BB0_12;
	shr.u32 	%r166, %r227, 20;
	add.s32 	%r230, %r229, %r166;
	and.b32  	%r167, %r227, 1048575;
	or.b32  	%r168, %r167, 1072693248;
	mov.b64 	%fd164, {%r228, %r168};
	setp.lt.u32 	%p38, %r168, 1073127583;
	@%p38 bra 	$L__BB0_11;
	{
	.reg .b32 %temp; 
	mov.b64 	{%r169, %temp}, %fd164;
	}
	{
	.reg .b32 %temp; 
	mov.b64 	{%temp, %r170}, %fd164;
	}
	add.s32 	%r171, %r170, -1048576;
	mov.b64 	%fd164, {%r169, %r171};
	add.s32 	%r230, %r230, 1;
$L__BB0_11:
	add.f64 	%fd87, %fd164, 0dBFF0000000000000;
	add.f64 	%fd88, %fd164, 0d3FF0000000000000;
	rcp.approx.ftz.f64 	%fd89, %fd88;
	neg.f64 	%fd90, %fd88;
	fma.rn.f64 	%fd91, %fd90, %fd89, 0d3FF0000000000000;
	fma.rn.f64 	%fd92, %fd91, %fd91, %fd91;
	fma.rn.f64 	%fd93, %fd92, %fd89, %fd89;
	mul.f64 	%fd94, %fd87, %fd93;
	fma.rn.f64 	%fd95, %fd87, %fd93, %fd94;
	mul.f64 	%fd96, %fd95, %fd95;
	fma.rn.f64 	%fd97, %fd96, 0d3EB1380B3AE80F1E, 0d3ED0EE258B7A8B04;
	fma.rn.f64 	%fd98, %fd97, %fd96, 0d3EF3B2669F02676F;
	fma.rn.f64 	%fd99, %fd98, %fd96, 0d3F1745CBA9AB0956;
	fma.rn.f64 	%fd100, %fd99, %fd96, 0d3F3C71C72D1B5154;
	fma.rn.f64 	%fd101, %fd100, %fd96, 0d3F624924923BE72D;
	fma.rn.f64 	%fd102, %fd101, %fd96, 0d3F8999999999A3C4;
	fma.rn.f64 	%fd103, %fd102, %fd96, 0d3FB5555555555554;
	sub.f64 	%fd104, %fd87, %fd95;
	add.f64 	%fd105, %fd104, %fd104;
	neg.f64 	%fd106, %fd95;
	fma.rn.f64 	%fd107, %fd106, %fd87, %fd105;
	mul.f64 	%fd108, %fd93, %fd107;
	mul.f64 	%fd109, %fd96, %fd103;
	fma.rn.f64 	%fd110, %fd109, %fd95, %fd108;
	xor.b32  	%r172, %r230, -2147483648;
	mov.b32 	%r173, 1127219200;
	mov.b64 	%fd111, {%r172, %r173};
	sub.f64 	%fd112, %fd111, %fd1;
	fma.rn.f64 	%fd113, %fd112, 0d3FE62E42FEFA39EF, %fd95;
	fma.rn.f64 	%fd114, %fd112, 0dBFE62E42FEFA39EF, %fd113;
	sub.f64 	%fd115, %fd114, %fd95;
	sub.f64 	%fd116, %fd110, %fd115;
	fma.rn.f64 	%fd117, %fd112, 0d3C7ABC9E3B39803F, %fd116;
	add.f64 	%fd165, %fd113, %fd117;
	bra.uni 	$L__BB0_13;
$L__BB0_12:
	fma.rn.f64 	%fd86, %fd163, 0d7FF0000000000000, 0d7FF0000000000000;
	{
	.reg .b32 %temp; 
	mov.b64 	{%temp, %r164}, %fd163;
	}
	and.b32  	%r165, %r164, 2147483647;
	setp.eq.s32 	%p37, %r165, 0;
	selp.f64 	%fd165, 0dFFF0000000000000, %fd86, %p37;
$L__BB0_13:
	ld.param.f32 	%f330, [_Z4lossPfffffi_param_1];
	mul.f64 	%fd118, %fd165, 0dC000000000000000;
	sqrt.rn.f64 	%fd119, %fd118;
	{
	.reg .b32 %temp; 
	mov.b64 	{%temp, %r174}, %fd4;
	}
	shl.b32 	%r175, %r174, 1;
	setp.gt.u32 	%p39, %r175, -2038431744;
	mov.f64 	%fd120, 0d0000000000000000;
	mul.rn.f64 	%fd121, %fd4, %fd120;
	selp.f64 	%fd122, %fd121, %fd4, %p39;
	{
	.reg .b32 %temp; 
	mov.b64 	{%r176, %temp}, %fd122;
	}
	{
	.reg .b32 %temp; 
	mov.b64 	{%temp, %r177}, %fd122;
	}
	add.s32 	%r178, %r177, 1048576;
	mov.b64 	%fd123, {%r176, %r178};
	cvt.rni.f64.f64 	%fd124, %fd123;
	cvt.rzi.s64.f64 	%rd11, %fd124;
	cvt.u32.u64 	%r179, %rd11;
	fma.rn.f64 	%fd125, %fd124, 0dBFE0000000000000, %fd122;
	mul.f64 	%fd126, %fd125, 0d3CA1A62633145C07;
	fma.rn.f64 	%fd127, %fd125, 0d400921FB54442D18, %fd126;
	mul.rn.f64 	%fd128, %fd127, %fd127;
	fma.rn.f64 	%fd129, %fd128, 0dBDA8FF8320FD8164, 0d3E21EEA7C1EF8528;
	fma.rn.f64 	%fd130, %fd129, %fd128, 0dBE927E4F8E06E6D9;
	fma.rn.f64 	%fd131, %fd130, %fd128, 0d3EFA01A019DDBCE9;
	fma.rn.f64 	%fd132, %fd131, %fd128, 0dBF56C16C16C15D47;
	fma.rn.f64 	%fd133, %fd132, %fd128, 0d3FA5555555555551;
	fma.rn.f64 	%fd134, %fd133, %fd128, 0dBFE0000000000000;
	fma.rn.f64 	%fd135, %fd134, %fd128, 0d3FF0000000000000;
	fma.rn.f64 	%fd136, %fd128, 0d3DE5DB65F9785EBA, 0dBE5AE5F12CB0D246;
	fma.rn.f64 	%fd137, %fd136, %fd128, 0d3EC71DE369ACE392;
	fma.rn.f64 	%fd138, %fd137, %fd128, 0dBF2A01A019DB62A1;
	fma.rn.f64 	%fd139, %fd138, %fd128, 0d3F81111111110818;
	fma.rn.f64 	%fd140, %fd139, %fd128, 0dBFC5555555555554;
	fma.rn.f64 	%fd141, %fd140, %fd128, 0d0000000000000000;
	fma.rn.f64 	%fd142, %fd141, %fd127, %fd127;
	and.b64  	%rd12, %rd11, 1;
	setp.eq.b64 	%p40, %rd12, 1;
	selp.f64 	%fd143, %fd135, %fd142, %p40;
	and.b32  	%r180, %r179, 2;
	setp.eq.s32 	%p41, %r180, 0;
	{
	.reg .b32 %temp; 
	mov.b64 	{%temp, %r181}, %fd143;
	}
	{
	.reg .b32 %temp; 
	mov.b64 	{%r182, %temp}, %fd143;
	}
	xor.b32  	%r183, %r181, -2147483648;
	mov.b64 	%fd144, {%r182, %r183};
	selp.f64 	%fd145, %fd143, %fd144, %p41;
	cvt.rzi.f64.f64 	%fd146, %fd122;
	setp.eq.f64 	%p42, %fd122, %fd146;
	mul.rn.f64 	%fd147, %fd122, %fd120;
	selp.f64 	%fd148, %fd147, %fd145, %p42;
	mul.f64 	%fd149, %fd148, %fd119;
	cvt.f64.f32 	%fd150, %f330;
	fma.rn.f64 	%fd151, %fd2, %fd149, %fd150;
	add.f64 	%fd152, %fd151, 0d3FE0000000000000;
	cvt.rzi.u32.f64 	%r247, %fd152;
	bra.uni 	$L__BB0_27;
$L__BB0_14:
	ld.param.f32 	%f327, [_Z4lossPfffffi_param_1];
	// begin inline asm
	lg2.approx.f32.ftz %f156, %f327;
	// end inline asm
	cvt.f64.f32 	%fd29, %f156;
	mul.f64 	%fd30, %fd29, 0d3FE62E42FEFA39EF;
	cvt.rn.f32.f64 	%f11, %fd30;
	add.f32 	%f159, %f327, 0fBDFDF8D9;
	// begin inline asm
	rsqrt.approx.f32.ftz %f158, %f159;
	// end inline asm
	fma.rn.f32 	%f12, %f158, 0f3FB75B84, 0f3984F70F;
	add.f32 	%f161, %f327, 0fBFFCA5DC;
	// begin inline asm
	rsqrt.approx.f32.ftz %f160, %f161;
	// end inline asm
	fma.rn.f32 	%f13, %f160, 0f3E5807D3, 0f3F71280C;
	// begin inline asm
	rcp.approx.f32.ftz %f162, %f12;
	// end inline asm
$L__BB0_15:
	mov.u32 	%r37, %r233;
	mov.u32 	%r244, %r232;
	mov.u32 	%r233, %r245;
	ld.param.f32 	%f328, [_Z4lossPfffffi_param_1];
	shr.u32 	%r100, %r224, 2;
	xor.b32  	%r101, %r100, %r224;
	shl.b32 	%r102, %r233, 4;
	shl.b32 	%r103, %r101, 1;
	xor.b32  	%r104, %r102, %r103;
	xor.b32  	%r105, %r104, %r233;
	xor.b32  	%r232, %r105, %r101;
	add.s32 	%r106, %r246, %r232;
	add.s32 	%r107, %r106, 362437;
	cvt.rn.f32.u32 	%f176, %r107;
	fma.rn.f32 	%f165, %f176, 0f2F800000, 0f2F000000;
	// begin inline asm
	rsqrt.approx.f32.ftz %f164, %f165;
	// end inline asm
	add.f32 	%f167, %f164, 0fBF800000;
	// begin inline asm
	lg2.approx.f32.ftz %f166, %f167;
	// end inline asm
	cvt.f64.f32 	%fd31, %f166;
	mul.f64 	%fd32, %fd31, 0d3FE62E42FEFA39EF;
	cvt.rn.f32.f64 	%f177, %fd32;
	add.f32 	%f178, %f13, %f177;
	mul.f32 	%f179, %f162, %f178;
	sub.f32 	%f180, %f328, %f179;
	cvt.rmi.f32.f32 	%f15, %f180;
	shr.u32 	%r108, %r234, 2;
	xor.b32  	%r109, %r108, %r234;
	shl.b32 	%r110, %r232, 4;
	shl.b32 	%r111, %r109, 1;
	xor.b32  	%r112, %r111, %r110;
	xor.b32  	%r113, %r112, %r109;
	xor.b32  	%r245, %r113, %r232;
	add.s32 	%r246, %r246, 724874;
	add.f32 	%f181, %f15, 0f3F800000;
	sub.f32 	%f182, %f328, %f181;
	mul.f32 	%f183, %f12, %f182;
	sub.f32 	%f184, %f183, %f13;
	cvt.f64.f32 	%fd33, %f184;
	mul.f64 	%fd34, %fd33, 0d3FF71547652B82FE;
	cvt.rn.f32.f64 	%f169, %fd34;
	// begin inline asm
	ex2.approx.f32.ftz %f168, %f169;
	// end inline asm
	add.f32 	%f185, %f168, 0f3F800000;
	mul.f32 	%f171, %f185, %f185;
	// begin inline asm
	rcp.approx.f32.ftz %f170, %f171;
	// end inline asm
	sub.f32 	%f186, %f328, %f15;
	mul.f32 	%f187, %f12, %f186;
	sub.f32 	%f188, %f187, %f13;
	cvt.f64.f32 	%fd35, %f188;
	mul.f64 	%fd36, %fd35, 0d3FF71547652B82FE;
	cvt.rn.f32.f64 	%f173, %fd36;
	// begin inline asm
	ex2.approx.f32.ftz %f172, %f173;
	// end inline asm
	add.f32 	%f189, %f172, 0f3F800000;
	mul.f32 	%f175, %f189, %f189;
	// begin inline asm
	rcp.approx.f32.ftz %f174, %f175;
	// end inline asm
	sub.f32 	%f16, %f170, %f174;
	cvt.rzi.s32.f32 	%r114, %f181;
	cvt.rn.f32.s32 	%f190, %r114;
	abs.f32 	%f191, %f190;
	cvt.f64.f32 	%fd13, %f191;
	setp.lt.s32 	%p27, %r114, 9;
	@%p27 bra 	$L__BB0_24;
	rcp.rn.f64 	%fd37, %fd13;
	mul.f64 	%fd38, %fd37, %fd37;
	fma.rn.f64 	%fd39, %fd38, 0dBF5AC321034783F9, 0d3F4B68B992738FBF;
	fma.rn.f64 	%fd40, %fd38, %fd39, 0dBF4380D01E4F7B8C;
	fma.rn.f64 	%fd41, %fd38, %fd40, 0d3F4A019FA29F7264;
	fma.rn.f64 	%fd42, %fd38, %fd41, 0dBF66C16C16B2ACEC;
	fma.rn.f64 	%fd43, %fd38, %fd42, 0d3FB5555555555545;
	fma.rn.f64 	%fd14, %fd37, %fd43, 0d3FED67F1C864BEAE;
	{
	.reg .b32 %temp; 
	mov.b64 	{%temp, %r237}, %fd13;
	}
	{
	.reg .b32 %temp; 
	mov.b64 	{%r238, %temp}, %fd13;
	}
	setp.gt.s32 	%p28, %r237, 1048575;
	mov.b32 	%r239, -1023;
	mov.f64 	%fd166, %fd13;
	@%p28 bra 	$L__BB0_18;
	mul.f64 	%fd166, %fd13, 0d4350000000000000;
	{
	.reg .b32 %temp; 
	mov.b64 	{%temp, %r237}, %fd166;
	}
	{
	.reg .b32 %temp; 
	mov.b64 	{%r238, %temp}, %fd166;
	}
	mov.b32 	%r239, -1077;
$L__BB0_18:
	add.s32 	%r118, %r237, -1;
	setp.gt.u32 	%p29, %r118, 2146435070;
	@%p29 bra 	$L__BB0_22;
	shr.u32 	%r121, %r237, 20;
	add.s32 	%r240, %r239, %r121;
	and.b32  	%r122, %r237, 1048575;
	or.b32  	%r123, %r122, 1072693248;
	mov.b64 	%fd167, {%r238, %r123};
	setp.lt.u32 	%p31, %r123, 1073127583;
	@%p31 bra 	$L__BB0_21;
	{
	.reg .b32 %temp; 
	mov.b64 	{%r124, %temp}, %fd167;
	}
	{
	.reg .b32 %temp; 
	mov.b64 	{%temp, %r125}, %fd167;
	}
	add.s32 	%r126, %r125, -1048576;
	mov.b64 	%fd167, {%r124, %r126};
	add.s32 	%r240, %r240, 1;
$L__BB0_21:
	add.f64 	%fd45, %fd167, 0dBFF0000000000000;
	add.f64 	%fd46, %fd167, 0d3FF0000000000000;
	rcp.approx.ftz.f64 	%fd47, %fd46;
	neg.f64 	%fd48, %fd46;
	fma.rn.f64 	%fd49, %fd48, %fd47, 0d3FF0000000000000;
	fma.rn.f64 	%fd50, %fd49, %fd49, %fd49;
	fma.rn.f64 	%fd51, %fd50, %fd47, %fd47;
	mul.f64 	%fd52, %fd45, %fd51;
	fma.rn.f64 	%fd53, %fd45, %fd51, %fd52;
	mul.f64 	%fd54, %fd53, %fd53;
	fma.rn.f64 	%fd55, %fd54, 0d3EB1380B3AE80F1E, 0d3ED0EE258B7A8B04;
	fma.rn.f64 	%fd56, %fd55, %fd54, 0d3EF3B2669F02676F;
	fma.rn.f64 	%fd57, %fd56, %fd54, 0d3F1745CBA9AB0956;
	fma.rn.f64 	%fd58, %fd57, %fd54, 0d3F3C71C72D1B5154;
	fma.rn.f64 	%fd59, %fd58, %fd54, 0d3F624924923BE72D;
	fma.rn.f64 	%fd60, %fd59, %fd54, 0d3F8999999999A3C4;
	fma.rn.f64 	%fd61, %fd60, %fd54, 0d3FB5555555555554;
	sub.f64 	%fd62, %fd45, %fd53;
	add.f64 	%fd63, %fd62, %fd62;
	neg.f64 	%fd64, %fd53;
	fma.rn.f64 	%fd65, %fd64, %fd45, %fd63;
	mul.f64 	%fd66, %fd51, %fd65;
	mul.f64 	%fd67, %fd54, %fd61;
	fma.rn.f64 	%fd68, %fd67, %fd53, %fd66;
	xor.b32  	%r127, %r240, -2147483648;
	mov.b32 	%r128, 1127219200;
	mov.b64 	%fd69, {%r127, %r128};
	sub.f64 	%fd70, %fd69, %fd1;
	fma.rn.f64 	%fd71, %fd70, 0d3FE62E42FEFA39EF, %fd53;
	fma.rn.f64 	%fd72, %fd70, 0dBFE62E42FEFA39EF, %fd71;
	sub.f64 	%fd73, %fd72, %fd53;
	sub.f64 	%fd74, %fd68, %fd73;
	fma.rn.f64 	%fd75, %fd70, 0d3C7ABC9E3B39803F, %fd74;
	add.f64 	%fd168, %fd71, %fd75;
	bra.uni 	$L__BB0_23;
$L__BB0_22:
	fma.rn.f64 	%fd44, %fd166, 0d7FF0000000000000, 0d7FF0000000000000;
	{
	.reg .b32 %temp; 
	mov.b64 	{%temp, %r119}, %fd166;
	}
	and.b32  	%r120, %r119, 2147483647;
	setp.eq.s32 	%p30, %r120, 0;
	selp.f64 	%fd168, 0dFFF0000000000000, %fd44, %p30;
$L__BB0_23:
	mul.f64 	%fd76, %fd168, 0d3FE0000000000000;
	add.f64 	%fd77, %fd13, 0dBFE0000000000000;
	mul.f64 	%fd78, %fd77, %fd76;
	sub.f64 	%fd79, %fd78, %fd13;
	add.f64 	%fd80, %fd14, %fd78;
	add.f64 	%fd169, %fd79, %fd80;
	bra.uni 	$L__BB0_25;
$L__BB0_24:
	cvt.rzi.s32.f64 	%r115, %fd13;
	mul.wide.s32 	%rd2, %r115, 8;
	add.s64 	%rd4, %rd3, %rd2;
	ld.const.f64 	%fd169, [%rd4+-8];
$L__BB0_25:
	ld.param.f32 	%f329, [_Z4lossPfffffi_param_1];
	mul.f32 	%f194, %f16, 0f3FA66666;
	cvt.rn.f32.f64 	%f195, %fd169;
	mul.f32 	%f196, %f15, %f11;
	sub.f32 	%f197, %f196, %f329;
	sub.f32 	%f198, %f197, %f195;
	cvt.f64.f32 	%fd81, %f198;
	mul.f64 	%fd82, %fd81, 0d3FF71547652B82FE;
	cvt.rn.f32.f64 	%f193, %fd82;
	// begin inline asm
	ex2.approx.f32.ftz %f192, %f193;
	// end inline asm
	add.s32 	%r129, %r245, %r246;
	cvt.rn.f32.u32 	%f199, %r129;
	fma.rn.f32 	%f200, %f199, 0f2F800000, 0f2F000000;
	mul.f32 	%f201, %f194, %f200;
	setp.geu.f32 	%p32, %f201, %f192;
	cvt.f64.f32 	%fd83, %f194;
	setp.ltu.f64 	%p33, %fd83, 0d3BC79CA10C924223;
	or.pred  	%p34, %p33, %p32;
	mov.u32 	%r234, %r244;
	mov.u32 	%r224, %r37;
	@%p34 bra 	$L__BB0_15;
	cvt.rzi.u32.f32 	%r247, %f15;
	mov.u32 	%r241, %r245;
	mov.u32 	%r242, %r232;
	mov.u32 	%r243, %r233;
	mov.u32 	%r245, %r37;
$L__BB0_27:
	setp.lt.s32 	%p44, %r247, 1;
	mov.f32 	%f359, 0f00000000;
	@%p44 bra 	$L__BB0_52;
	mov.f32 	%f359, 0f00000000;
	mov.b32 	%r248, 0;
$L__BB0_29:
	mov.u32 	%r64, %r245;
	mov.u32 	%r245, %r244;
	mov.u32 	%r244, %r243;
	mov.u32 	%r243, %r242;
	mov.u32 	%r242, %r241;
	shr.u32 	%r196, %r64, 2;
	xor.b32  	%r197, %r196, %r64;
	shl.b32 	%r198, %r242, 4;
	shl.b32 	%r199, %r197, 1;
	xor.b32  	%r200, %r198, %r199;
	xor.b32  	%r201, %r200, %r242;
	xor.b32  	%r241, %r201, %r197;
	add.s32 	%r246, %r246, 362437;
	add.s32 	%r202, %r241, %r246;
	cvt.rn.f32.u32 	%f216, %r202;
	fma.rn.f32 	%f18, %f216, 0f2F800000, 0f2F000000;
	setp.eq.f32 	%p45, %f3, 0f00000000;
	mov.f32 	%f337, 0f4715349A;
	sub.f32 	%f217, %f337, %f73;
	fma.rn.f32 	%f218, %f2, %f217, 0f3F800000;
	setp.eq.f32 	%p46, %f218, 0f3F800000;
	add.rn.f32 	%f219, %f218, %f3;
	selp.f32 	%f220, 0f3F800000, %f219, %p46;
	selp.f32 	%f221, 0f3F800000, %f220, %p45;
	selp.f32 	%f222, %f221, %f7, %p1;
	mov.f32 	%f223, 0f3F800000;
	sub.f32 	%f224, %f223, %f222;
	sub.f32 	%f225, %f224, %f18;
	abs.f32 	%f334, %f225;
	mov.f32 	%f340, 0f47C35000;
	mov.f32 	%f339, 0f00000000;
	mov.b32 	%r255, 0;
	mov.f32 	%f356, %f334;
	mov.f32 	%f355, %f334;
	mov.f32 	%f353, %f337;
	mov.f32 	%f348, %f339;
	mov.f32 	%f342, %f339;
	mov.f32 	%f350, %f337;
$L__BB0_30:
	mov.f32 	%f29, %f350;
	mov.f32 	%f24, %f353;
	mov.f32 	%f22, %f355;
	mov.f32 	%f21, %f356;
	add.f32 	%f226, %f340, %f339;
	mul.f32 	%f30, %f226, 0f3F000000;
	abs.f32 	%f227, %f337;
	fma.rn.f32 	%f31, %f227, 0f32800000, 0f24AAAAAB;
	add.f32 	%f32, %f31, %f31;
	sub.f32 	%f228, %f337, %f30;
	abs.f32 	%f229, %f228;
	cvt.f64.f32 	%fd153, %f229;
	cvt.f64.f32 	%fd154, %f32;
	sub.f32 	%f230, %f340, %f339;
	cvt.f64.f32 	%fd155, %f230;
	fma.rn.f64 	%fd156, %fd155, 0dBFE0000000000000, %fd154;
	setp.ge.f64 	%p47, %fd156, %fd153;
	@%p47 bra 	$L__BB0_51;
	abs.f32 	%f232, %f342;
	setp.leu.f32 	%p48, %f232, %f31;
	mov.f32 	%f344, 0f00000000;
	mov.f64 	%fd170, 0d0000000000000000;
	mov.f32 	%f345, %f344;
	@%p48 bra 	$L__BB0_33;
	sub.f32 	%f233, %f337, %f24;
	sub.f32 	%f234, %f334, %f22;
	mul.f32 	%f235, %f233, %f234;
	sub.f32 	%f236, %f337, %f29;
	sub.f32 	%f237, %f334, %f21;
	mul.f32 	%f238, %f236, %f237;
	mul.f32 	%f239, %f236, %f238;
	mul.f32 	%f240, %f233, %f235;
	sub.f32 	%f241, %f239, %f240;
	sub.f32 	%f242, %f238, %f235;
	add.f32 	%f243, %f242, %f242;
	setp.gt.f32 	%p49, %f243, 0f00000000;
	neg.f32 	%f244, %f241;
	neg.f32 	%f245, %f243;
	selp.f32 	%f344, %f243, %f245, %p49;
	selp.f32 	%f345, %f244, %f241, %p49;
	cvt.f64.f32 	%fd170, %f342;
	mov.f32 	%f342, %f348;
$L__BB0_33:
	abs.f32 	%f246, %f345;
	cvt.f64.f32 	%fd158, %f246;
	cvt.f64.f32 	%fd159, %f344;
	mul.f64 	%fd160, %fd159, 0d3FE0000000000000;
	mul.f64 	%fd161, %fd170, %fd160;
	abs.f64 	%fd162, %fd161;
	setp.le.f64 	%p50, %fd162, %fd158;
	sub.f32 	%f247, %f339, %f337;
	mul.f32 	%f248, %f247, %f344;
	setp.le.f32 	%p51, %f345, %f248;
	or.pred  	%p52, %p50, %p51;
	@%p52 bra 	$L__BB0_35;
	sub.f32 	%f250, %f340, %f337;
	mul.f32 	%f251, %f250, %f344;
	setp.ltu.f32 	%p53, %f345, %f251;
	@%p53 bra 	$L__BB0_36;
$L__BB0_35:
	setp.lt.f32 	%p56, %f337, %f30;
	selp.f32 	%f257, %f340, %f339, %p56;
	sub.f32 	%f342, %f257, %f337;
	mul.f32 	%f348, %f342, 0f3EC3910D;
	bra.uni 	$L__BB0_38;
$L__BB0_36:
	div.rn.f32 	%f348, %f345, %f344;
	add.f32 	%f252, %f337, %f348;
	sub.f32 	%f253, %f252, %f339;
	sub.f32 	%f254, %f340, %f252;
	min.f32 	%f255, %f253, %f254;
	setp.geu.f32 	%p54, %f255, %f32;
	@%p54 bra 	$L__BB0_38;
	setp.ge.f32 	%p55, %f337, %f30;
	neg.f32 	%f256, %f31;
	selp.f32 	%f348, %f256, %f31, %p55;
$L__BB0_38:
	abs.f32 	%f259, %f348;
	setp.ltu.f32 	%p58, %f259, %f31;
	setp.gt.f32 	%p59, %f348, 0f00000000;
	neg.f32 	%f260, %f31;
	selp.f32 	%f261, %f31, %f260, %p59;
	selp.f32 	%f262, %f261, %f348, %p58;
	add.f32 	%f44, %f337, %f262;
	sub.f32 	%f263, %f44, %f73;
	fma.rn.f32 	%f45, %f2, %f263, 0f3F800000;
	abs.f32 	%f46, %f45;
	setp.lt.f32 	%p60, %f46, 0f00800000;
	mul.f32 	%f264, %f46, 0f4B800000;
	selp.f32 	%f265, %f264, %f46, %p60;
	selp.f32 	%f266, 0fC1C00000, 0f00000000, %p60;
	mov.b32 	%r203, %f265;
	add.s32 	%r204, %r203, -1060439283;
	and.b32  	%r205, %r204, -8388608;
	sub.s32 	%r206, %r203, %r205;
	mov.b32 	%f267, %r206;
	cvt.rn.f32.s32 	%f268, %r205;
	fma.rn.f32 	%f269, %f268, 0f34000000, %f266;
	add.f32 	%f270, %f267, 0fBF800000;
	add.f32 	%f271, %f267, 0f3F800000;
	rcp.approx.ftz.f32 	%f272, %f271;
	add.f32 	%f273, %f270, %f270;
	mul.f32 	%f274, %f273, %f272;
	mul.f32 	%f275, %f274, %f274;
	sub.f32 	%f276, %f270, %f274;
	add.f32 	%f277, %f276, %f276;
	neg.f32 	%f278, %f274;
	fma.rn.f32 	%f279, %f278, %f270, %f277;
	mul.rn.f32 	%f280, %f272, %f279;
	fma.rn.f32 	%f281, %f275, 0f3A2C32E4, 0f3B52E7DB;
	fma.rn.f32 	%f282, %f281, %f275, 0f3C93BB73;
	fma.rn.f32 	%f283, %f282, %f275, 0f3DF6384F;
	mul.rn.f32 	%f284, %f283, %f275;
	fma.rn.f32 	%f285, %f274, 0f3FB8AA3B, %f269;
	sub.f32 	%f286, %f269, %f285;
	fma.rn.f32 	%f287, %f274, 0f3FB8AA3B, %f286;
	fma.rn.f32 	%f288, %f280, 0f3FB8AA3B, %f287;
	fma.rn.f32 	%f289, %f274, 0f32A55E34, %f288;
	mul.f32 	%f290, %f284, 0f40400000;
	fma.rn.f32 	%f291, %f290, %f280, %f289;
	fma.rn.f32 	%f292, %f284, %f274, %f291;
	add.rn.f32 	%f293, %f285, %f292;
	neg.f32 	%f294, %f285;
	add.rn.f32 	%f295, %f293, %f294;
	neg.f32 	%f296, %f295;
	add.rn.f32 	%f297, %f292, %f296;
	mul.rn.f32 	%f298, %f293, %f3;
	neg.f32 	%f299, %f298;
	fma.rn.f32 	%f300, %f293, %f3, %f299;
	fma.rn.f32 	%f301, %f297, %f3, %f300;
	cvt.rni.f32.f32 	%f302, %f298;
	sub.f32 	%f303, %f298, %f302;
	add.f32 	%f304, %f303, %f301;
	fma.rn.f32 	%f305, %f304, 0f391FCB8E, 0f3AAF85ED;
	fma.rn.f32 	%f306, %f305, %f304, 0f3C1D9856;
	fma.rn.f32 	%f307, %f306, %f304, 0f3D6357BB;
	fma.rn.f32 	%f308, %f307, %f304, 0f3E75FDEC;
	fma.rn.f32 	%f309, %f308, %f304, 0f3F317218;
	fma.rn.f32 	%f310, %f309, %f304, 0f3F800000;
	cvt.rzi.s32.f32 	%r207, %f302;
	setp.gt.f32 	%p61, %f302, 0f00000000;
	selp.b32 	%r208, 0, -2097152000, %p61;
	add.s32 	%r209, %r208, 2130706432;
	mov.b32 	%f311, %r209;
	mul.f32 	%f312, %f310, %f311;
	shl.b32 	%r210, %r207, 23;
	sub.s32 	%r211, %r210, %r208;
	mov.b32 	%f313, %r211;
	mul.f32 	%f314, %f312, %f313;
	abs.f32 	%f315, %f298;
	setp.gt.f32 	%p62, %f315, 0f43180000;
	setp.lt.f32 	%p63, %f298, 0f00000000;
	selp.f32 	%f316, 0f00000000, 0f7F800000, %p63;
	selp.f32 	%f47, %f316, %f314, %p62;
	setp.eq.f32 	%p64, %f45, 0f3F800000;
	or.pred  	%p65, %p45, %p64;
	mov.f32 	%f349, 0f3F800000;
	@%p65 bra 	$L__BB0_46;
	setp.num.f32 	%p66, %f146, %f146;
	setp.num.f32 	%p67, %f46, %f46;
	and.pred  	%p68, %p67, %p66;
	@%p68 bra 	$L__BB0_41;
	add.rn.f32 	%f349, %f45, %f3;
	bra.uni 	$L__BB0_46;
$L__BB0_41:
	setp.neu.f32 	%p69, %f45, 0f00000000;
	setp.neu.f32 	%p70, %f46, 0f7F800000;
	and.pred  	%p71, %p69, %p70;
	@%p71 bra 	$L__BB0_43;
	setp.lt.f32 	%p78, %f3, 0f00000000;
	setp.neu.f32 	%p79, %f4, 0f3F800000;
	add.f32 	%f320, %f45, %f45;
	mov.b32 	%r212, %f320;
	xor.b32  	%r213, %r212, 2139095040;
	selp.b32 	%r214, %r213, %r212, %p78;
	and.b32  	%r215, %r214, 2147483647;
	selp.b32 	%r216, %r215, %r214, %p79;
	mov.b32 	%f349, %r216;
	bra.uni 	$L__BB0_46;
$L__BB0_43:
	setp.eq.f32 	%p72, %f146, 0f7F800000;
	setp.eq.f32 	%p73, %f45, 0fBF800000;
	and.pred  	%p74, %p73, %p72;
	@%p74 bra 	$L__BB0_46;
	setp.geu.f32 	%p75, %f45, 0f00000000;
	mov.f32 	%f349, %f47;
	@%p75 bra 	$L__BB0_46;
	setp.neu.f32 	%p76, %f3, %f6;
	setp.neu.f32 	%p77, %f4, 0f3F800000;
	neg.f32 	%f318, %f47;
	selp.f32 	%f319, %f47, %f318, %p77;
	selp.f32 	%f349, 0f7FFFFFFF, %f319, %p76;
$L__BB0_46:
	mov.f32 	%f321, 0f3F800000;
	sub.f32 	%f322, %f321, %f349;
	sub.f32 	%f323, %f322, %f18;
	abs.f32 	%f52, %f323;
	setp.gtu.f32 	%p80, %f52, %f334;
	@%p80 bra 	$L__BB0_48;
	setp.lt.f32 	%p81, %f44, %f337;
	selp.f32 	%f340, %f337, %f340, %p81;
	selp.f32 	%f339, %f339, %f337, %p81;
	mov.f32 	%f350, %f24;
	mov.f32 	%f353, %f337;
	mov.f32 	%f337, %f44;
	mov.f32 	%f355, %f21;
	mov.f32 	%f356, %f334;
	mov.f32 	%f334, %f52;
	bra.uni 	$L__BB0_50;
$L__BB0_48:
	setp.lt.f32 	%p82, %f44, %f337;
	selp.f32 	%f340, %f340, %f44, %p82;
	selp.f32 	%f339, %f44, %f339, %p82;
	setp.le.f32 	%p83, %f52, %f21;
	setp.eq.f32 	%p84, %f24, %f337;
	or.pred  	%p85, %p83, %p84;
	mov.f32 	%f350, %f24;
	mov.f32 	%f353, %f44;
	mov.f32 	%f355, %f21;
	mov.f32 	%f356, %f52;
	@%p85 bra 	$L__BB0_50;
	setp.le.f32 	%p86, %f52, %f22;
	setp.eq.f32 	%p87, %f29, %f337;
	setp.eq.f32 	%p88, %f29, %f24;
	or.pred  	%p89, %p87, %p88;
	or.pred  	%p90, %p89, %p86;
	selp.f32 	%f350, %f44, %f29, %p90;
	selp.f32 	%f355, %f52, %f22, %p90;
	mov.f32 	%f353, %f24;
	mov.f32 	%f356, %f21;
$L__BB0_50:
	add.s32 	%r255, %r255, 1;
	setp.ne.s32 	%p91, %r255, 300;
	@%p91 bra 	$L__BB0_30;
$L__BB0_51:
	add.f32 	%f359, %f359, %f337;
	add.s32 	%r248, %r248, 1;
	setp.ne.s32 	%p92, %r248, %r247;
	@%p92 bra 	$L__BB0_29;
$L__BB0_52:
	ld.param.u64 	%rd16, [_Z4lossPfffffi_param_0];
	cvta.to.global.u64 	%rd13, %rd16;
	mul.wide.s32 	%rd14, %r219, 4;
	add.s64 	%rd15, %rd13, %rd14;
	st.global.f32 	[%rd15], %f359;
	mov.u32 	%r217, %ntid.x;
	mov.u32 	%r218, %nctaid.x;
	mad.lo.s32 	%r219, %r217, %r218, %r219;
	setp.lt.s32 	%p93, %r219, %r75;
	@%p93 bra 	$L__BB0_2;
$L__BB0_53:
	ret;

}


// ===== COMPILED SASS (sm_100) =====

	.target	sm_100

	.elftype	@"ET_EXEC"


//--------------------- .note.nv.tkinfo           --------------------------
	.section	.note.nv.tkinfo,"",@"SHT_NOTE"
	.sectionflags	@"SHF_NOTE_NV_TKINFO"
	.tkinfo
        /*0018*/ 	.word	0x00000002
        /*0030*/ 	.string	""
        /*0030*/ 	.string	"ptxas"
        /*0030*/ 	.string	"Cuda compilation tools, release 13.0, V13.0.88"
        /*0030*/ 	.string	"Build cuda_13.0.r13.0/compiler.36424714_0"
        /*0030*/ 	.string	"-arch sm_100 -m 64 "



//--------------------- .note.nv.cuinfo           --------------------------
	.section	.note.nv.cuinfo,"",@"SHT_NOTE"
	.sectionflags	@"SHF_NOTE_NV_CUINFO"
        /*0018*/ 	.short	0x0002
        /*001a*/ 	.short	0x0064
        /*001c*/ 	.short	0x0082
	.zero		2


//--------------------- .nv.info                  --------------------------
	.section	.nv.info,"",@"SHT_CUDA_INFO"
	.align	4


	//----- nvinfo : EIATTR_REGCOUNT
	.align		4
        /*0000*/ 	.byte	0x04, 0x2f
        /*0002*/ 	.short	(.L_10 - .L_9)
	.align		4
.L_9:
        /*0004*/ 	.word	index@(_Z4lossPfffffi)
        /*0008*/ 	.word	0x00000030


	//----- nvinfo : EIATTR_FRAME_SIZE
	.align		4
.L_10:
        /*000c*/ 	.byte	0x04, 0x11
        /*000e*/ 	.short	(.L_12 - .L_11)
	.align		4
.L_11:
        /*0010*/ 	.word	index@($__internal_2_$__cuda_sm3x_div_rn_noftz_f32_slowpath)
        /*0014*/ 	.word	0x00000000


	//----- nvinfo : EIATTR_FRAME_SIZE
	.align		4
.L_12:
        /*0018*/ 	.byte	0x04, 0x11
        /*001a*/ 	.short	(.L_14 - .L_13)
	.align		4
.L_13:
        /*001c*/ 	.word	index@($__internal_1_$__cuda_sm20_dsqrt_rn_f64_mediumpath_v1)
        /*0020*/ 	.word	0x00000000


	//----- nvinfo : EIATTR_FRAME_SIZE
	.align		4
.L_14:
        /*0024*/ 	.byte	0x04, 0x11
        /*0026*/ 	.short	(.L_16 - .L_15)
	.align		4
.L_15:
        /*0028*/ 	.word	index@($__internal_0_$__cuda_sm20_dblrcp_rn_slowpath_v3)
        /*002c*/ 	.word	0x00000000


	//----- nvinfo : EIATTR_FRAME_SIZE
	.align		4
.L_16:
        /*0030*/ 	.byte	0x04, 0x11
        /*0032*/ 	.short	(.L_18 - .L_17)
	.align		4
.L_17:
        /*0034*/ 	.word	index@(_Z4lossPfffffi)
        /*0038*/ 	.word	0x00000000


	//----- nvinfo : EIATTR_MIN_STACK_SIZE
	.align		4
.L_18:
        /*003c*/ 	.byte	0x04, 0x12
        /*003e*/ 	.short	(.L_20 - .L_19)
	.align		4
.L_19:
        /*0040*/ 	.word	index@(_Z4lossPfffffi)
        /*0044*/ 	.word	0x00000000
.L_20:


//--------------------- .nv.compat                --------------------------
	.section	.nv.compat,"",@"SHT_CUDA_COMPAT_INFO"
	.align	4
        /*0000*/ 	.byte	0x02, 0x09, 0x00, 0x00, 0x02, 0x02, 0x01, 0x00, 0x02, 0x05, 0x05, 0x00, 0x03, 0x07, 0x01, 0x01
        /*0010*/ 	.byte	0x02, 0x03, 0x00, 0x00, 0x02, 0x06, 0x01, 0x00, 0x04, 0x0b, 0x08, 0x00, 0x01, 0x00, 0x00, 0x00
        /*0020*/ 	.byte	0x00, 0x00, 0x00, 0x00


//--------------------- .nv.info._Z4lossPfffffi   --------------------------
	.section	.nv.info._Z4lossPfffffi,"",@"SHT_CUDA_INFO"
	.sectionflags	@""
	.align	4


	//----- nvinfo : EIATTR_CUDA_API_VERSION
	.align		4
        /*0000*/ 	.byte	0x04, 0x37
        /*0002*/ 	.short	(.L_22 - .L_21)
.L_21:
        /*0004*/ 	.word	0x00000082


	//----- nvinfo : EIATTR_KPARAM_INFO
	.align		4
.L_22:
        /*0008*/ 	.byte	0x04, 0x17
        /*000a*/ 	.short	(.L_24 - .L_23)
.L_23:
        /*000c*/ 	.word	0x00000000
        /*0010*/ 	.short	0x0005
        /*0012*/ 	.short	0x0018
        /*0014*/ 	.byte	0x00, 0xf0, 0x11, 0x00


	//----- nvinfo : EIATTR_KPARAM_INFO
	.align		4
.L_24:
        /*0018*/ 	.byte	0x04, 0x17
        /*001a*/ 	.short	(.L_26 - .L_25)
.L_25:
        /*001c*/ 	.word	0x00000000
        /*0020*/ 	.short	0x0004
        /*0022*/ 	.short	0x0014
        /*0024*/ 	.byte	0x00, 0xf0, 0x11, 0x00


	//----- nvinfo : EIATTR_KPARAM_INFO
	.align		4
.L_26:
        /*0028*/ 	.byte	0x04, 0x17
        /*002a*/ 	.short	(.L_28 - .L_27)
.L_27:
        /*002c*/ 	.word	0x00000000
        /*0030*/ 	.short	0x0003
        /*0032*/ 	.short	0x0010
        /*0034*/ 	.byte	0x00, 0xf0, 0x11, 0x00


	//----- nvinfo : EIATTR_KPARAM_INFO
	.align		4
.L_28:
        /*0038*/ 	.byte	0x04, 0x17
        /*003a*/ 	.short	(.L_30 - .L_29)
.L_29:
        /*003c*/ 	.word	0x00000000
        /*0040*/ 	.short	0x0002
        /*0042*/ 	.short	0x000c
        /*0044*/ 	.byte	0x00, 0xf0, 0x11, 0x00


	//----- nvinfo : EIATTR_KPARAM_INFO
	.align		4
.L_30:
        /*0048*/ 	.byte	0x04, 0x17
        /*004a*/ 	.short	(.L_32 - .L_31)
.L_31:
        /*004c*/ 	.word	0x00000000
        /*0050*/ 	.short	0x0001
        /*0052*/ 	.short	0x0008
        /*0054*/ 	.byte	0x00, 0xf0, 0x11, 0x00


	//----- nvinfo : EIATTR_KPARAM_INFO
	.align		4
.L_32:
        /*0058*/ 	.byte	0x04, 0x17
        /*005a*/ 	.short	(.L_34 - .L_33)
.L_33:
        /*005c*/ 	.word	0x00000000
        /*0060*/ 	.short	0x0000
        /*0062*/ 	.short	0x0000
        /*0064*/ 	.byte	0x00, 0xf5, 0x21, 0x00


	//----- nvinfo : EIATTR_SPARSE_MMA_MASK
	.align		4
.L_34:
        /*0068*/ 	.byte	0x03, 0x50
        /*006a*/ 	.short	0x0000


	//----- nvinfo : EIATTR_MAXREG_COUNT
	.align		4
        /*006c*/ 	.byte	0x03, 0x1b
        /*006e*/ 	.short	0x00ff


	//----- nvinfo : EIATTR_MERCURY_ISA_VERSION
	.align		4
        /*0070*/ 	.byte	0x03, 0x5f
        /*0072*/ 	.short	0x0101


	//----- nvinfo : EIATTR_VRC_CTA_INIT_COUNT
	.align		4
        /*0074*/ 	.byte	0x02, 0x4a
	.zero		1
	.zero		1


	//----- nvinfo : EIATTR_EXIT_INSTR_OFFSETS
	.align		4
        /*0078*/ 	.byte	0x04, 0x1c
        /*007a*/ 	.short	(.L_36 - .L_35)


	//   ....[0]....
.L_35:
        /*007c*/ 	.word	0x00000070


	//   ....[1]....
        /*0080*/ 	.word	0x00003b60


	//----- nvinfo : EIATTR_CRS_STACK_SIZE
	.align		4
.L_36:
        /*0084*/ 	.byte	0x04, 0x1e
        /*0086*/ 	.short	(.L_38 - .L_37)
.L_37:
        /*0088*/ 	.word	0x00000000


	//----- nvinfo : EIATTR_CBANK_PARAM_SIZE
	.align		4
.L_38:
        /*008c*/ 	.byte	0x03, 0x19
        /*008e*/ 	.short	0x001c


	//----- nvinfo : EIATTR_PARAM_CBANK
	.align		4
        /*0090*/ 	.byte	0x04, 0x0a
        /*0092*/ 	.short	(.L_40 - .L_39)
	.align		4
.L_39:
        /*0094*/ 	.word	index@(.nv.constant0._Z4lossPfffffi)
        /*0098*/ 	.short	0x0380
        /*009a*/ 	.short	0x001c


	//----- nvinfo : EIATTR_SW_WAR
	.align		4
.L_40:
        /*009c*/ 	.byte	0x04, 0x36
        /*009e*/ 	.short	(.L_42 - .L_41)
.L_41:
        /*00a0*/ 	.word	0x00000008
.L_42:


//--------------------- .nv.callgraph             --------------------------
	.section	.nv.callgraph,"",@"SHT_CUDA_CALLGRAPH"
	.align	4
	.sectionentsize	8
	.align		4
        /*0000*/ 	.word	0x00000000
	.align		4
        /*0004*/ 	.word	0xffffffff
	.align		4
        /*0008*/ 	.word	0x00000000
	.align		4
        /*000c*/ 	.word	0xfffffffe
	.align		4
        /*0010*/ 	.word	0x00000000
	.align		4
        /*0014*/ 	.word	0xfffffffd
	.align		4
        /*0018*/ 	.word	0x00000000
	.align		4
        /*001c*/ 	.word	0xfffffffc


//--------------------- .nv.constant4             --------------------------
	.section	.nv.constant4,"a",@progbits
	.align	8
	.align		8
.nv.constant4:
        /*0000*/ 	.dword	precalc_xorwow_matrix
	.align		8
        /*0008*/ 	.dword	precalc_xorwow_offset_matrix
	.align		8
        /*0010*/ 	.dword	mrg32k3aM1
	.align		8
        /*0018*/ 	.dword	mrg32k3aM2
	.align		8
        /*0020*/ 	.dword	mrg32k3aM1SubSeq
	.align		8
        /*0028*/ 	.dword	mrg32k3aM2SubSeq
	.align		8
        /*0030*/ 	.dword	mrg32k3aM1Seq
	.align		8
        /*0038*/ 	.dword	mrg32k3aM2Seq


//--------------------- .nv.constant3             --------------------------
	.section	.nv.constant3,"a",@progbits
	.align	8
.nv.constant3:
	.type		__cr_lgamma_table,@object
	.size		__cr_lgamma_table,(.L_8 - __cr_lgamma_table)
__cr_lgamma_table:
        /*0000*/ 	.byte	0x00, 0x00, 0x00, 0x00, 0x00, 0x00, 0x00, 0x00, 0x00, 0x00, 0x00, 0x00, 0x00, 0x00, 0x00, 0x00
        /*0010*/ 	.byte	0xef, 0x39, 0xfa, 0xfe, 0x42, 0x2e, 0xe6, 0x3f, 0x02, 0x20, 0x2a, 0xfa, 0x0b, 0xab, 0xfc, 0x3f
        /*0020*/ 	.byte	0xf9, 0x2c, 0x92, 0x7c, 0xa7, 0x6c, 0x09, 0x40, 0xc9, 0x79, 0x44, 0x3c, 0x64, 0x26, 0x13, 0x40
        /*0030*/ 	.byte	0xca, 0x01, 0xcf, 0x3a, 0x27, 0x51, 0x1a, 0x40, 0x30, 0xcc, 0x2d, 0xf3, 0xe1, 0x0c, 0x21, 0x40
        /*0040*/ 	.byte	0x0d, 0xb7, 0xfc, 0x82, 0x8e, 0x35, 0x25, 0x40
.L_8:


//--------------------- .text._Z4lossPfffffi      --------------------------
	.section	.text._Z4lossPfffffi,"ax",@progbits
	.align	128
        .global         _Z4lossPfffffi
        .type           _Z4lossPfffffi,@function
        .size           _Z4lossPfffffi,(.L_x_62 - _Z4lossPfffffi)
        .other          _Z4lossPfffffi,@"STO_CUDA_ENTRY STV_DEFAULT"
_Z4lossPfffffi:
.text._Z4lossPfffffi:
[----:B------:R-:W-:Y:S01]  /*0000*/  LDC R1, c[0x0][0x37c] ;  /* 0x0000df00ff017b82 */ /* 0x000fe20000000800 */
[----:B------:R-:W0:Y:S01]  /*0010*/  S2R R0, SR_TID.X ;  /* 0x0000000000007919 */ /* 0x000e220000002100 */
[----:B------:R-:W0:Y:S01]  /*0020*/  LDCU UR4, c[0x0][0x360] ;  /* 0x00006c00ff0477ac */ /* 0x000e220008000800 */
[----:B------:R-:W0:Y:S01]  /*0030*/  S2R R3, SR_CTAID.X ;  /* 0x0000000000037919 */ /* 0x000e220000002500 */
[----:B------:R-:W1:Y:S01]  /*0040*/  LDCU UR5, c[0x0][0x398] ;  /* 0x00007300ff0577ac */ /* 0x000e620008000800 */
[----:B0-----:R-:W-:-:S05]  /*0050*/  IMAD R0, R3, UR4, R0 ;  /* 0x0000000403007c24 */ /* 0x001fca000f8e0200 */
[----:B-1----:R-:W-:-:S13]  /*0060*/  ISETP.GE.AND P0, PT, R0, UR5, PT ;  /* 0x0000000500007c0c */ /* 0x002fda000bf06270 */
[----:B------:R-:W-:Y:S05]  /*0070*/  @P0 EXIT ;  /* 0x000000000000094d */ /* 0x000fea0003800000 */
[----:B------:R-:W0:Y:S01]  /*0080*/  LDCU UR4, c[0x0][0x388] ;  /* 0x00007100ff0477ac */ /* 0x000e220008000800 */
[----:B------:R-:W-:Y:S01]  /*0090*/  IMAD.MOV.U32 R8, RZ, RZ, 0x0 ;  /* 0x00000000ff087424 */ /* 0x000fe200078e00ff */
[----:B------:R-:W-:Y:S01]  /*00a0*/  MOV R9, 0x3fd80000 ;  /* 0x3fd8000000097802 */ /* 0x000fe20000000f00 */
[----:B0-----:R-:W0:Y:S08]  /*00b0*/  F2F.F64.F32 R2, UR4 ;  /* 0x0000000400027d10 */ /* 0x001e300008201800 */
[----:B0-----:R-:W0:Y:S01]  /*00c0*/  MUFU.RSQ64H R5, R3 ;  /* 0x0000000300057308 */ /* 0x001e220000001c00 */
[----:B------:R-:W-:-:S05]  /*00d0*/  VIADD R4, R3, 0xfcb00000 ;  /* 0xfcb0000003047836 */ /* 0x000fca0000000000 */
[----:B------:R-:W-:Y:S01]  /*00e0*/  ISETP.GE.U32.AND P0, PT, R4, 0x7ca00000, PT ;  /* 0x7ca000000400780c */ /* 0x000fe20003f06070 */
[----:B0-----:R-:W-:-:S08]  /*00f0*/  DMUL R6, R4, R4 ;  /* 0x0000000404067228 */ /* 0x001fd00000000000 */
[----:B------:R-:W-:-:S08]  /*0100*/  DFMA R6, R2, -R6, 1 ;  /* 0x3ff000000206742b */ /* 0x000fd00000000806 */
[----:B------:R-:W-:Y:S02]  /*0110*/  DFMA R8, R6, R8, 0.5 ;  /* 0x3fe000000608742b */ /* 0x000fe40000000008 */
[----:B------:R-:W-:-:S08]  /*0120*/  DMUL R6, R4, R6 ;  /* 0x0000000604067228 */ /* 0x000fd00000000000 */
[----:B------:R-:W-:-:S08]  /*0130*/  DFMA R6, R8, R6, R4 ;  /* 0x000000060806722b */ /* 0x000fd00000000004 */
[----:B------:R-:W-:Y:S02]  /*0140*/  DMUL R8, R2, R6 ;  /* 0x0000000602087228 */ /* 0x000fe40000000000 */
[----:B------:R-:W-:Y:S02]  /*0150*/  VIADD R13, R7, 0xfff00000 ;  /* 0xfff00000070d7836 */ /* 0x000fe40000000000 */
[----:B------:R-:W-:-:S04]  /*0160*/  IMAD.MOV.U32 R12, RZ, RZ, R6 ;  /* 0x000000ffff0c7224 */ /* 0x000fc800078e0006 */
[----:B------:R-:W-:-:S08]  /*0170*/  DFMA R10, R8, -R8, R2 ;  /* 0x80000008080a722b */ /* 0x000fd00000000002 */
[----:B------:R-:W-:Y:S01]  /*0180*/  DFMA R18, R10, R12, R8 ;  /* 0x0000000c0a12722b */ /* 0x000fe20000000008 */
[----:B------:R-:W-:Y:S10]  /*0190*/  @!P0 BRA `(.L_x_0) ;  /* 0x0000000000348947 */ /* 0x000ff40003800000 */
[----:B------:R-:W-:Y:S01]  /*01a0*/  MOV R32, R6 ;  /* 0x0000000600207202 */ /* 0x000fe20000000f00 */
[----:B------:R-:W-:Y:S01]  /*01b0*/  IMAD.MOV.U32 R14, RZ, RZ, R2 ;  /* 0x000000ffff0e7224 */ /* 0x000fe200078e0002 */
[----:B------:R-:W-:Y:S01]  /*01c0*/  MOV R16, R10 ;  /* 0x0000000a00107202 */ /* 0x000fe20000000f00 */
[----:B------:R-:W-:Y:S01]  /*01d0*/  IMAD.MOV.U32 R15, RZ, RZ, R3 ;  /* 0x000000ffff0f7224 */ /* 0x000fe200078e0003 */
[----:B------:R-:W-:Y:S01]  /*01e0*/  MOV R31, R9 ;  /* 0x00000009001f7202 */ /* 0x000fe20000000f00 */
[----:B------:R-:W-:Y:S01]  /*01f0*/  IMAD.MOV.U32 R17, RZ, RZ, R11 ;  /* 0x000000ffff117224 */ /* 0x000fe200078e000b */
[----:B------:R-:W-:Y:S01]  /*0200*/  MOV R12, 0x250 ;  /* 0x00000250000c7802 */ /* 0x000fe20000000f00 */
[----:B------:R-:W-:Y:S02]  /*0210*/  IMAD.MOV.U32 R28, RZ, RZ, R8 ;  /* 0x000000ffff1c7224 */ /* 0x000fe400078e0008 */
[----:B------:R-:W-:Y:S02]  /*0220*/  IMAD.MOV.U32 R26, RZ, RZ, R4 ;  /* 0x000000ffff1a7224 */ /* 0x000fe400078e0004 */
[----:B------:R-:W-:-:S07]  /*0230*/  IMAD.MOV.U32 R27, RZ, RZ, R13 ;  /* 0x000000ffff1b7224 */ /* 0x000fce00078e000d */
[----:B------:R-:W-:Y:S05]  /*0240*/  CALL.REL.NOINC `($__internal_1_$__cuda_sm20_dsqrt_rn_f64_mediumpath_v1) ;  /* 0x0000003800f07944 */ /* 0x000fea0003c00000 */
[----:B------:R-:W-:Y:S01]  /*0250*/  MOV R18, R16 ;  /* 0x0000001000127202 */ /* 0x000fe20000000f00 */
[----:B------:R-:W-:-:S07]  /*0260*/  IMAD.MOV.U32 R19, RZ, RZ, R17 ;  /* 0x000000ffff137224 */ /* 0x000fce00078e0011 */
.L_x_0:
[----:B------:R-:W0:Y:S01]  /*0270*/  LDC R5, c[0x0][0x390] ;  /* 0x0000e400ff057b82 */ /* 0x000e220000000800 */
[----:B------:R-:W1:Y:S02]  /*0280*/  LDCU UR4, c[0x0][0x38c] ;  /* 0x00007180ff0477ac */ /* 0x000e640008000800 */
[----:B-1----:R-:W-:Y:S01]  /*0290*/  IMAD.U32 R6, RZ, RZ, UR4 ;  /* 0x00000004ff067e24 */ /* 0x002fe2000f8e00ff */
[----:B0-----:R-:W0:Y:S08]  /*02a0*/  MUFU.RCP R2, R5 ;  /* 0x0000000500027308 */ /* 0x001e300000001000 */
[----:B------:R-:W1:Y:S01]  /*02b0*/  FCHK P0, R6, R5 ;  /* 0x0000000506007302 */ /* 0x000e620000000000 */
[----:B0-----:R-:W-:-:S04]  /*02c0*/  FFMA R3, R2, -R5, 1 ;  /* 0x3f80000002037423 */ /* 0x001fc80000000805 */
[----:B------:R-:W-:-:S04]  /*02d0*/  FFMA R2, R2, R3, R2 ;  /* 0x0000000302027223 */ /* 0x000fc80000000002 */
[----:B------:R-:W-:-:S04]  /*02e0*/  FFMA R3, R2, UR4, RZ ;  /* 0x0000000402037c23 */ /* 0x000fc800080000ff */
[----:B------:R-:W-:-:S04]  /*02f0*/  FFMA R4, R3, -R5, UR4 ;  /* 0x0000000403047e23 */ /* 0x000fc80008000805 */
[----:B------:R-:W-:Y:S01]  /*0300*/  FFMA R2, R2, R4, R3 ;  /* 0x0000000402027223 */ /* 0x000fe20000000003 */
[----:B-1----:R-:W-:Y:S06]  /*0310*/  @!P0 BRA `(.L_x_1) ;  /* 0x00000000001c8947 */ /* 0x002fec0003800000 */
[----:B------:R-:W0:Y:S01]  /*0320*/  LDCU UR4, c[0x0][0x38c] ;  /* 0x00007180ff0477ac */ /* 0x000e220008000800 */
[----:B------:R-:W-:Y:S01]  /*0330*/  MOV R37, 0x380 ;  /* 0x0000038000257802 */ /* 0x000fe20000000f00 */
[----:B------:R-:W1:Y:S01]  /*0340*/  LDCU UR5, c[0x0][0x390] ;  /* 0x00007200ff0577ac */ /* 0x000e620008000800 */
[----:B0-----:R-:W-:Y:S01]  /*0350*/  MOV R8, UR4 ;  /* 0x0000000400087c02 */ /* 0x001fe20008000f00 */
[----:B-1----:R-:W-:-:S07]  /*0360*/  IMAD.U32 R9, RZ, RZ, UR5 ;  /* 0x00000005ff097e24 */ /* 0x002fce000f8e00ff */
[----:B------:R-:W-:Y:S05]  /*0370*/  CALL.REL.NOINC `($__internal_2_$__cuda_sm3x_div_rn_noftz_f32_slowpath) ;  /* 0x0000003c004c7944 */ /* 0x000fea0003c00000 */
[----:B------:R-:W-:-:S07]  /*0380*/  IMAD.MOV.U32 R2, RZ, RZ, R42 ;  /* 0x000000ffff027224 */ /* 0x000fce00078e002a */
.L_x_1:
[----:B------:R-:W0:Y:S01]  /*0390*/  LDC.64 R10, c[0x0][0x388] ;  /* 0x0000e200ff0a7b82 */ /* 0x000e220000000a00 */
[----:B------:R-:W-:Y:S01]  /*03a0*/  HFMA2 R5, -RZ, RZ, 0.96630859375, -0.0022525787353515625 ;  /* 0x3bbb989dff057431 */ /* 0x000fe200000001ff */
[----:B------:R-:W-:Y:S01]  /*03b0*/  UMOV UR4, 0x3f800000 ;  /* 0x3f80000000047882 */ /* 0x000fe20000000000 */
[----:B------:R-:W-:Y:S02]  /*03c0*/  IMAD.MOV.U32 R6, RZ, RZ, 0x437c0000 ;  /* 0x437c0000ff067424 */ /* 0x000fe400078e00ff */
[----:B------:R-:W-:-:S03]  /*03d0*/  IMAD.U32 R12, RZ, RZ, UR4 ;  /* 0x00000004ff0c7e24 */ /* 0x000fc6000f8e00ff */
[----:B------:R-:W1:Y:S01]  /*03e0*/  LDC R8, c[0x0][0x394] ;  /* 0x0000e500ff087b82 */ /* 0x000e620000000800 */
[----:B0-----:R-:W0:Y:S01]  /*03f0*/  MUFU.RCP R4, R11 ;  /* 0x0000000b00047308 */ /* 0x001e220000001000 */
[----:B------:R-:W-:-:S04]  /*0400*/  FFMA.SAT R5, R10, R5, 0.5 ;  /* 0x3f0000000a057423 */ /* 0x000fc80000002005 */
[----:B------:R-:W-:-:S03]  /*0410*/  FFMA.RM R5, R5, R6, 12582913 ;  /* 0x4b40000105057423 */ /* 0x000fc60000004006 */
[----:B------:R-:W2:Y:S01]  /*0420*/  FCHK P0, -R12, R11 ;  /* 0x0000000b0c007302 */ /* 0x000ea20000000100 */
[----:B------:R-:W-:-:S04]  /*0430*/  FADD R5, R5, -12583039 ;  /* 0xcb40007f05057421 */ /* 0x000fc80000000000 */
[----:B------:R-:W-:Y:S01]  /*0440*/  FFMA R7, R10, 1.4426950216293334961, -R5 ;  /* 0x3fb8aa3b0a077823 */ /* 0x000fe20000000805 */
[----:B-1----:R-:W-:Y:S01]  /*0450*/  FADD R5, -R8, 38196.6015625 ;  /* 0x4715349a08057421 */ /* 0x002fe20000000100 */
[----:B0-----:R-:W-:Y:S02]  /*0460*/  FFMA R3, R4, -R11, 1 ;  /* 0x3f80000004037423 */ /* 0x001fe4000000080b */
[----:B------:R-:W-:Y:S01]  /*0470*/  FFMA R7, R10, 1.925963033500011079e-08, R7 ;  /* 0x32a570600a077823 */ /* 0x000fe20000000007 */
[----:B------:R-:W-:Y:S01]  /*0480*/  FFMA R10, R5, R2, 1 ;  /* 0x3f800000050a7423 */ /* 0x000fe20000000002 */
[----:B------:R-:W-:-:S04]  /*0490*/  FFMA R3, R4, R3, R4 ;  /* 0x0000000304037223 */ /* 0x000fc80000000004 */
[----:B------:R-:W-:-:S04]  /*04a0*/  FFMA R4, R3, -1, RZ ;  /* 0xbf80000003047823 */ /* 0x000fc800000000ff */
[----:B------:R-:W-:-:S04]  /*04b0*/  FFMA R6, R4, -R11, -1 ;  /* 0xbf80000004067423 */ /* 0x000fc8000000080b */
[----:B------:R-:W-:Y:S01]  /*04c0*/  FFMA R3, R3, R6, R4 ;  /* 0x0000000603037223 */ /* 0x000fe20000000004 */
[----:B--2---:R-:W-:Y:S06]  /*04d0*/  @!P0 BRA `(.L_x_2) ;  /* 0x0000000000188947 */ /* 0x004fec0003800000 */
[----:B------:R-:W0:Y:S01]  /*04e0*/  LDCU UR4, c[0x0][0x38c] ;  /* 0x00007180ff0477ac */ /* 0x000e220008000800 */
[----:B------:R-:W-:Y:S02]  /*04f0*/  MOV R8, 0xbf800000 ;  /* 0xbf80000000087802 */ /* 0x000fe40000000f00 */
[----:B------:R-:W-:Y:S01]  /*0500*/  MOV R37, 0x530 ;  /* 0x0000053000257802 */ /* 0x000fe20000000f00 */
[----:B0-----:R-:W-:-:S07]  /*0510*/  IMAD.U32 R9, RZ, RZ, UR4 ;  /* 0x00000004ff097e24 */ /* 0x001fce000f8e00ff */
[----:B------:R-:W-:Y:S05]  /*0520*/  CALL.REL.NOINC `($__internal_2_$__cuda_sm3x_div_rn_noftz_f32_slowpath) ;  /* 0x0000003800e07944 */ /* 0x000fea0003c00000 */
[----:B------:R-:W-:-:S07]  /*0530*/  IMAD.MOV.U32 R3, RZ, RZ, R42 ;  /* 0x000000ffff037224 */ /* 0x000fce00078e002a */
.L_x_2:
[C---:B------:R-:W-:Y:S01]  /*0540*/  FMUL R5, |R10|.reuse, 16777216 ;  /* 0x4b8000000a057820 */ /* 0x040fe20000400200 */
[C---:B------:R-:W-:Y:S01]  /*0550*/  FSETP.GEU.AND P0, PT, |R10|.reuse, 1.175494350822287508e-38, PT ;  /* 0x008000000a00780b */ /* 0x040fe20003f0e200 */
[----:B------:R-:W-:Y:S01]  /*0560*/  MUFU.EX2 R7, R7 ;  /* 0x0000000700077308 */ /* 0x000fe20000000800 */
[----:B------:R-:W-:Y:S01]  /*0570*/  FSETP.GEU.AND P6, PT, R3, RZ, PT ;  /* 0x000000ff0300720b */ /* 0x000fe20003fce000 */
[----:B------:R-:W0:Y:S01]  /*0580*/  LDCU.64 UR4, c[0x0][0x358] ;  /* 0x00006b00ff0477ac */ /* 0x000e220008000a00 */
[----:B------:R-:W-:Y:S02]  /*0590*/  FSEL R5, R5, |R10|, !P0 ;  /* 0x4000000a05057208 */ /* 0x000fe40004000000 */
[----:B------:R-:W-:Y:S01]  /*05a0*/  FSETP.NEU.AND P2, PT, |R3|, +INF , PT ;  /* 0x7f8000000300780b */ /* 0x000fe20003f4d200 */
[----:B------:R-:W1:Y:S01]  /*05b0*/  LDCU UR6, c[0x0][0x394] ;  /* 0x00007280ff0677ac */ /* 0x000e620008000800 */
[----:B------:R-:W-:Y:S02]  /*05c0*/  IADD3 R4, PT, PT, R5, -0x3f3504f3, RZ ;  /* 0xc0cafb0d05047810 */ /* 0x000fe40007ffe0ff */
[----:B------:R-:W-:Y:S01]  /*05d0*/  FSETP.EQ.AND P2, PT, R10, -1, !P2 ;  /* 0xbf8000000a00780b */ /* 0x000fe20005742000 */
[----:B------:R-:W2:Y:S01]  /*05e0*/  LDCU UR7, c[0x0][0x388] ;  /* 0x00007100ff0777ac */ /* 0x000ea20008000800 */
[----:B------:R-:W-:-:S02]  /*05f0*/  LOP3.LUT R6, R4, 0xff800000, RZ, 0xc0, !PT ;  /* 0xff80000004067812 */ /* 0x000fc400078ec0ff */
[----:B------:R-:W-:Y:S02]  /*0600*/  FSEL R4, RZ, -24, P0 ;  /* 0xc1c00000ff047808 */ /* 0x000fe40000000000 */
[----:B------:R-:W-:Y:S01]  /*0610*/  FSETP.NEU.AND P1, PT, R10, 1, PT ;  /* 0x3f8000000a00780b */ /* 0x000fe20003f2d000 */
[----:B------:R-:W-:-:S03]  /*0620*/  IMAD.IADD R5, R5, 0x1, -R6 ;  /* 0x0000000105057824 */ /* 0x000fc600078e0a06 */
[----:B------:R-:W-:Y:S01]  /*0630*/  FSETP.EQ.OR P1, PT, R3, RZ, !P1 ;  /* 0x000000ff0300720b */ /* 0x000fe20004f22400 */
[C---:B------:R-:W-:Y:S01]  /*0640*/  FADD R9, R5.reuse, 1 ;  /* 0x3f80000005097421 */ /* 0x040fe20000000000 */
[----:B------:R-:W-:Y:S01]  /*0650*/  FADD R8, R5, -1 ;  /* 0xbf80000005087421 */ /* 0x000fe20000000000 */
[----:B------:R-:W-:Y:S02]  /*0660*/  I2FP.F32.S32 R5, R6 ;  /* 0x0000000600057245 */ /* 0x000fe40000201400 */
[----:B------:R-:W-:Y:S01]  /*0670*/  FSETP.NAN.OR P1, PT, |R10|, |R10|, P1 ;  /* 0x4000000a0a00720b */ /* 0x000fe20000f28600 */
[----:B------:R-:W-:Y:S01]  /*0680*/  FADD R12, R8, R8 ;  /* 0x00000008080c7221 */ /* 0x000fe20000000000 */
[----:B------:R-:W3:Y:S01]  /*0690*/  MUFU.RCP R9, R9 ;  /* 0x0000000900097308 */ /* 0x000ee20000001000 */
[----:B------:R-:W-:Y:S01]  /*06a0*/  FFMA R4, R5, 1.1920928955078125e-07, R4 ;  /* 0x3400000005047823 */ /* 0x000fe20000000004 */
[----:B------:R-:W-:Y:S01]  /*06b0*/  FSETP.NAN.OR P1, PT, |R3|, |R3|, P1 ;  /* 0x400000030300720b */ /* 0x000fe20000f28600 */
[----:B---3--:R-:W-:Y:S01]  /*06c0*/  FMUL R11, R9, R12 ;  /* 0x0000000c090b7220 */ /* 0x008fe20000400000 */
[----:B------:R-:W-:-:S03]  /*06d0*/  IMAD.MOV.U32 R12, RZ, RZ, 0x3a2c32e4 ;  /* 0x3a2c32e4ff0c7424 */ /* 0x000fc600078e00ff */
[----:B------:R-:W-:Y:S01]  /*06e0*/  FADD R6, R8, -R11 ;  /* 0x8000000b08067221 */ /* 0x000fe20000000000 */
[CC--:B------:R-:W-:Y:S01]  /*06f0*/  FMUL R5, R11.reuse, R11.reuse ;  /* 0x0000000b0b057220 */ /* 0x0c0fe20000400000 */
[----:B------:R-:W-:Y:S02]  /*0700*/  FFMA R15, R11, 1.4426950216293334961, R4 ;  /* 0x3fb8aa3b0b0f7823 */ /* 0x000fe40000000004 */
[----:B------:R-:W-:Y:S01]  /*0710*/  FADD R13, R6, R6 ;  /* 0x00000006060d7221 */ /* 0x000fe20000000000 */
[C---:B------:R-:W-:Y:S01]  /*0720*/  FFMA R6, R5.reuse, R12, 0.0032181653659790754318 ;  /* 0x3b52e7db05067423 */ /* 0x040fe2000000000c */
[----:B------:R-:W-:Y:S02]  /*0730*/  FADD R4, R4, -R15 ;  /* 0x8000000f04047221 */ /* 0x000fe40000000000 */
[----:B------:R-:W-:Y:S01]  /*0740*/  FFMA R8, R8, -R11, R13 ;  /* 0x8000000b08087223 */ /* 0x000fe2000000000d */
[----:B------:R-:W-:Y:S01]  /*0750*/  FFMA R6, R5, R6, 0.018033718690276145935 ;  /* 0x3c93bb7305067423 */ /* 0x000fe20000000006 */
[----:B------:R-:W-:-:S02]  /*0760*/  FFMA R13, R11, 1.4426950216293334961, R4 ;  /* 0x3fb8aa3b0b0d7823 */ /* 0x000fc40000000004 */
[----:B------:R-:W-:Y:S01]  /*0770*/  FMUL R8, R9, R8 ;  /* 0x0000000809087220 */ /* 0x000fe20000400000 */
[----:B------:R-:W-:-:S03]  /*0780*/  FFMA R6, R5, R6, 0.12022458761930465698 ;  /* 0x3df6384f05067423 */ /* 0x000fc60000000006 */
[----:B------:R-:W-:Y:S01]  /*0790*/  FFMA R4, R8, 1.4426950216293334961, R13 ;  /* 0x3fb8aa3b08047823 */ /* 0x000fe2000000000d */
[----:B------:R-:W-:Y:S01]  /*07a0*/  FMUL R6, R5, R6 ;  /* 0x0000000605067220 */ /* 0x000fe20000400000 */
[----:B------:R-:W-:Y:S02]  /*07b0*/  MOV R13, 0x391fcb8e ;  /* 0x391fcb8e000d7802 */ /* 0x000fe40000000f00 */
[----:B------:R-:W-:Y:S01]  /*07c0*/  FFMA R5, R11, 1.9251366722983220825e-08, R4 ;  /* 0x32a55e340b057823 */ /* 0x000fe20000000004 */
[----:B------:R-:W-:-:S04]  /*07d0*/  FMUL R4, R6, 3 ;  /* 0x4040000006047820 */ /* 0x000fc80000400000 */
[----:B------:R-:W-:-:S04]  /*07e0*/  FFMA R5, R8, R4, R5 ;  /* 0x0000000408057223 */ /* 0x000fc80000000005 */
[----:B------:R-:W-:-:S04]  /*07f0*/  FFMA R6, R11, R6, R5 ;  /* 0x000000060b067223 */ /* 0x000fc80000000005 */
[----:B------:R-:W-:-:S04]  /*0800*/  FADD R4, R15, R6 ;  /* 0x000000060f047221 */ /* 0x000fc80000000000 */
[----:B------:R-:W-:Y:S01]  /*0810*/  FMUL R5, R4, R3 ;  /* 0x0000000304057220 */ /* 0x000fe20000400000 */
[----:B------:R-:W-:-:S03]  /*0820*/  FADD R15, -R15, R4 ;  /* 0x000000040f0f7221 */ /* 0x000fc60000000100 */
[----:B------:R-:W3:Y:S01]  /*0830*/  FRND R8, R5 ;  /* 0x0000000500087307 */ /* 0x000ee20000201000 */
[----:B------:R-:W-:Y:S01]  /*0840*/  FADD R6, R6, -R15 ;  /* 0x8000000f06067221 */ /* 0x000fe20000000000 */
[-C--:B------:R-:W-:Y:S01]  /*0850*/  FFMA R9, R4, R3.reuse, -R5 ;  /* 0x0000000304097223 */ /* 0x080fe20000000805 */
[----:B------:R-:W-:Y:S01]  /*0860*/  FMUL R4, R3, 0.5 ;  /* 0x3f00000003047820 */ /* 0x000fe20000400000 */
[C---:B------:R-:W-:Y:S02]  /*0870*/  FSETP.GT.AND P4, PT, |R5|.reuse, 152, PT ;  /* 0x431800000500780b */ /* 0x040fe40003f84200 */
[----:B------:R-:W-:Y:S01]  /*0880*/  FFMA R6, R6, R3, R9 ;  /* 0x0000000306067223 */ /* 0x000fe20000000009 */
[C---:B------:R-:W-:Y:S01]  /*0890*/  FSETP.GEU.AND P3, PT, R5.reuse, RZ, PT ;  /* 0x000000ff0500720b */ /* 0x040fe20003f6e000 */
[----:B------:R4:W5:Y:S01]  /*08a0*/  F2I.NTZ R11, R5 ;  /* 0x00000005000b7305 */ /* 0x0009620000203100 */
[----:B---3--:R-:W-:-:S07]  /*08b0*/  FADD R9, R5, -R8 ;  /* 0x8000000805097221 */ /* 0x008fce0000000000 */
[----:B------:R-:W3:Y:S01]  /*08c0*/  FRND.TRUNC R4, R4 ;  /* 0x0000000400047307 */ /* 0x000ee2000020d000 */
[----:B------:R-:W-:Y:S01]  /*08d0*/  FSETP.GT.AND P0, PT, R8, RZ, PT ;  /* 0x000000ff0800720b */ /* 0x000fe20003f04000 */
[----:B----4-:R-:W-:Y:S01]  /*08e0*/  FADD R5, R10, R10 ;  /* 0x0000000a0a057221 */ /* 0x010fe20000000000 */
[----:B------:R-:W-:Y:S02]  /*08f0*/  FADD R6, R6, R9 ;  /* 0x0000000906067221 */ /* 0x000fe40000000000 */
[----:B------:R-:W-:Y:S02]  /*0900*/  SEL R8, RZ, 0x83000000, P0 ;  /* 0x83000000ff087807 */ /* 0x000fe40000000000 */
[----:B------:R-:W-:Y:S01]  /*0910*/  FFMA R9, R6, R13, 0.0013391353422775864601 ;  /* 0x3aaf85ed06097423 */ /* 0x000fe2000000000d */
[----:B------:R-:W-:Y:S02]  /*0920*/  FSETP.NEU.AND P0, PT, |R10|, +INF , PT ;  /* 0x7f8000000a00780b */ /* 0x000fe40003f0d200 */
[----:B------:R-:W-:-:S02]  /*0930*/  VIADD R12, R8, 0x7f000000 ;  /* 0x7f000000080c7836 */ /* 0x000fc40000000000 */
[----:B------:R-:W-:Y:S01]  /*0940*/  FFMA R9, R6, R9, 0.0096188392490148544312 ;  /* 0x3c1d985606097423 */ /* 0x000fe20000000009 */
[----:B------:R-:W-:Y:S01]  /*0950*/  FSETP.EQ.OR P0, PT, R10, RZ, !P0 ;  /* 0x000000ff0a00720b */ /* 0x000fe20004702400 */
[----:B-----5:R-:W-:Y:S01]  /*0960*/  IMAD R8, R11, 0x800000, -R8 ;  /* 0x008000000b087824 */ /* 0x020fe200078e0a08 */
[----:B------:R-:W-:Y:S01]  /*0970*/  @!P6 LOP3.LUT R5, R5, 0x7f800000, RZ, 0x3c, !PT ;  /* 0x7f8000000505e812 */ /* 0x000fe200078e3cff */
[----:B------:R-:W-:Y:S01]  /*0980*/  FFMA R9, R6, R9, 0.055503588169813156128 ;  /* 0x3d6357bb06097423 */ /* 0x000fe20000000009 */
[----:B------:R-:W-:-:S03]  /*0990*/  FSETP.GEU.AND P6, PT, R10, RZ, PT ;  /* 0x000000ff0a00720b */ /* 0x000fc60003fce000 */
[----:B------:R-:W-:-:S04]  /*09a0*/  FFMA R9, R6, R9, 0.24022644758224487305 ;  /* 0x3e75fdec06097423 */ /* 0x000fc80000000009 */
[----:B------:R-:W-:-:S04]  /*09b0*/  FFMA R9, R6, R9, 0.69314718246459960938 ;  /* 0x3f31721806097423 */ /* 0x000fc80000000009 */
[----:B------:R-:W-:Y:S01]  /*09c0*/  FFMA R9, R6, R9, 1 ;  /* 0x3f80000006097423 */ /* 0x000fe20000000009 */
[----:B---3--:R-:W-:-:S03]  /*09d0*/  FADD R6, R4, R4 ;  /* 0x0000000404067221 */ /* 0x008fc60000000000 */
[----:B------:R-:W-:Y:S01]  /*09e0*/  FMUL R9, R9, R12 ;  /* 0x0000000c09097220 */ /* 0x000fe20000400000 */
[----:B------:R-:W-:Y:S02]  /*09f0*/  FADD R4, -R6, R3 ;  /* 0x0000000306047221 */ /* 0x000fe40000000100 */
[----:B------:R-:W3:Y:S01]  /*0a00*/  FRND.FLOOR R6, R3 ;  /* 0x0000000300067307 */ /* 0x000ee20000205000 */
[----:B------:R-:W-:Y:S01]  /*0a10*/  FMUL R8, R9, R8 ;  /* 0x0000000809087220 */ /* 0x000fe20000400000 */
[----:B------:R-:W-:Y:S02]  /*0a20*/  @P4 FSEL R8, RZ, +INF , !P3 ;  /* 0x7f800000ff084808 */ /* 0x000fe40005800000 */
[----:B------:R-:W-:-:S04]  /*0a30*/  FSETP.NEU.AND P5, PT, |R4|, 1, PT ;  /* 0x3f8000000400780b */ /* 0x000fc80003fad200 */
[----:B------:R-:W-:Y:S02]  /*0a40*/  FSEL R9, R8, -R8, P5 ;  /* 0x8000000808097208 */ /* 0x000fe40002800000 */
[----:B---3--:R-:W-:-:S07]  /*0a50*/  FSETP.NEU.AND P3, PT, R3, R6, PT ;  /* 0x000000060300720b */ /* 0x008fce0003f6d000 */
[----:B------:R-:W-:Y:S02]  /*0a60*/  @P5 LOP3.LUT R5, R5, 0x7fffffff, RZ, 0xc0, !PT ;  /* 0x7fffffff05055812 */ /* 0x000fe400078ec0ff */
[----:B------:R-:W-:Y:S02]  /*0a70*/  @!P0 FSEL R5, R8, 1, !P2 ;  /* 0x3f80000008058808 */ /* 0x000fe40005000000 */
[----:B------:R-:W-:-:S04]  /*0a80*/  FSEL R8, R9, +QNAN , !P3 ;  /* 0x7fffffff09087808 */ /* 0x000fc80005800000 */
[----:B------:R-:W-:-:S04]  /*0a90*/  FSEL R8, R5, R8, P6 ;  /* 0x0000000805087208 */ /* 0x000fc80003000000 */
[----:B012---:R-:W-:-:S07]  /*0aa0*/  @!P0 FSEL R5, R5, R8, P2 ;  /* 0x0000000805058208 */ /* 0x007fce0001000000 */
.L_x_39:
[----:B0-----:R-:W0:Y:S01]  /*0ab0*/  LDC R24, c[0x0][0x388] ;  /* 0x0000e200ff187b82 */ /* 0x001e220000000800 */
[----:B------:R-:W-:Y:S01]  /*0ac0*/  IMAD.MOV.U32 R10, RZ, RZ, -0x266e14b1 ;  /* 0xd991eb4fff0a7424 */ /* 0x000fe200078e00ff */
[C---:B------:R-:W-:Y:S02]  /*0ad0*/  ISETP.GT.AND P0, PT, R0.reuse, -0x4d3, PT ;  /* 0xfffffb2d0000780c */ /* 0x040fe40003f04270 */
[----:B------:R-:W-:Y:S02]  /*0ae0*/  IADD3 R8, PT, PT, R0, 0x4d2, RZ ;  /* 0x000004d200087810 */ /* 0x000fe40007ffe0ff */
[----:B------:R-:W-:Y:S02]  /*0af0*/  SEL R10, R10, 0x8bf16996, P0 ;  /* 0x8bf169960a0a7807 */ /* 0x000fe40000000000 */
[----:B------:R-:W-:Y:S02]  /*0b00*/  LOP3.LUT R8, R8, 0xaad26b49, RZ, 0x3c, !PT ;  /* 0xaad26b4908087812 */ /* 0x000fe400078e3cff */
[----:B------:R-:W-:-:S03]  /*0b10*/  LOP3.LUT R9, R10, 0x5491333, RZ, 0x3c, !PT ;  /* 0x054913330a097812 */ /* 0x000fc600078e3cff */
[----:B------:R-:W-:Y:S02]  /*0b20*/  IMAD R11, R8, 0x4182bed5, RZ ;  /* 0x4182bed5080b7824 */ /* 0x000fe400078e02ff */
[----:B------:R-:W-:-:S03]  /*0b30*/  VIADD R8, R10, 0x1f123bb5 ;  /* 0x1f123bb50a087836 */ /* 0x000fc60000000000 */
[----:B------:R-:W-:Y:S02]  /*0b40*/  IADD3 R10, PT, PT, R10, 0x64f0c9, R11 ;  /* 0x0064f0c90a0a7810 */ /* 0x000fe40007ffe00b */
[C---:B------:R-:W-:Y:S02]  /*0b50*/  IADD3 R40, PT, PT, R11.reuse, 0x75bcd15, RZ ;  /* 0x075bcd150b287810 */ /* 0x040fe40007ffe0ff */
[C---:B------:R-:W-:Y:S01]  /*0b60*/  LOP3.LUT R13, R11.reuse, 0x159a55e5, RZ, 0x3c, !PT ;  /* 0x159a55e50b0d7812 */ /* 0x040fe200078e3cff */
[----:B------:R-:W-:Y:S01]  /*0b70*/  VIADD R11, R11, 0x583f19 ;  /* 0x00583f190b0b7836 */ /* 0x000fe20000000000 */
[----:B0-----:R-:W-:-:S13]  /*0b80*/  FSETP.GEU.AND P0, PT, R24, 64, PT ;  /* 0x428000001800780b */ /* 0x001fda0003f0e000 */
[----:B--2---:R-:W-:Y:S05]  /*0b90*/  @P0 BRA `(.L_x_3) ;  /* 0x0000000000900947 */ /* 0x004fea0003800000 */
[----:B------:R-:W-:Y:S02]  /*0ba0*/  HFMA2 R12, -RZ, RZ, 3.7421875, 0 ;  /* 0x437c0000ff0c7431 */ /* 0x000fe400000001ff */
[----:B------:R-:W-:Y:S01]  /*0bb0*/  IMAD.MOV.U32 R15, RZ, RZ, 0x3bbb989d ;  /* 0x3bbb989dff0f7424 */ /* 0x000fe200078e00ff */
[----:B------:R-:W-:Y:S01]  /*0bc0*/  BSSY.RECONVERGENT B0, `(.L_x_4) ;  /* 0x000001f000007945 */ /* 0x000fe20003800200 */
[----:B------:R-:W-:Y:S01]  /*0bd0*/  IMAD.MOV.U32 R21, RZ, RZ, R8 ;  /* 0x000000ffff157224 */ /* 0x000fe200078e0008 */
[----:B------:R-:W-:Y:S01]  /*0be0*/  MOV R25, R9 ;  /* 0x0000000900197202 */ /* 0x000fe20000000f00 */
[----:B------:R-:W-:Y:S01]  /*0bf0*/  FFMA.SAT R15, R24, R15, 0.5 ;  /* 0x3f000000180f7423 */ /* 0x000fe2000000200f */
[----:B------:R-:W-:Y:S02]  /*0c00*/  IMAD.MOV.U32 R23, RZ, RZ, R11 ;  /* 0x000000ffff177224 */ /* 0x000fe400078e000b */
[----:B------:R-:W-:Y:S02]  /*0c10*/  IMAD.MOV.U32 R8, RZ, RZ, RZ ;  /* 0x000000ffff087224 */ /* 0x000fe400078e00ff */
[----:B------:R-:W-:-:S04]  /*0c20*/  FFMA.RM R12, R15, R12, 12582913 ;  /* 0x4b4000010f0c7423 */ /* 0x000fc8000000400c */
[----:B------:R-:W-:-:S04]  /*0c30*/  IMAD.SHL.U32 R12, R12, 0x800000, RZ ;  /* 0x008000000c0c7824 */ /* 0x000fc800078e00ff */
[----:B------:R-:W-:-:S07]  /*0c40*/  FMUL R12, R7, R12 ;  /* 0x0000000c070c7220 */ /* 0x000fce0000400000 */
.L_x_5:
[----:B------:R-:W-:Y:S01]  /*0c50*/  SHF.R.U32.HI R9, RZ, 0x2, R40 ;  /* 0x00000002ff097819 */ /* 0x000fe20000011628 */
[----:B------:R-:W-:Y:S01]  /*0c60*/  VIADD R10, R10, 0x587c5 ;  /* 0x000587c50a0a7836 */ /* 0x000fe20000000000 */
[----:B------:R-:W-:Y:S02]  /*0c70*/  SHF.L.U32 R14, R23, 0x4, RZ ;  /* 0x00000004170e7819 */ /* 0x000fe400000006ff */
[----:B------:R-:W-:-:S05]  /*0c80*/  LOP3.LUT R9, R9, R40, RZ, 0x3c, !PT ;  /* 0x0000002809097212 */ /* 0x000fca00078e3cff */
[----:B------:R-:W-:-:S05]  /*0c90*/  IMAD.SHL.U32 R11, R9, 0x2, RZ ;  /* 0x00000002090b7824 */ /* 0x000fca00078e00ff */
[----:B------:R-:W-:-:S04]  /*0ca0*/  LOP3.LUT R14, R23, R14, R11, 0x96, !PT ;  /* 0x0000000e170e7212 */ /* 0x000fc800078e960b */
[----:B------:R-:W-:Y:S01]  /*0cb0*/  LOP3.LUT R9, R14, R9, RZ, 0x3c, !PT ;  /* 0x000000090e097212 */ /* 0x000fe200078e3cff */
[----:B------:R-:W-:-:S03]  /*0cc0*/  IMAD.MOV.U32 R14, RZ, RZ, 0x2f800000 ;  /* 0x2f800000ff0e7424 */ /* 0x000fc600078e00ff */
[----:B------:R-:W-:-:S04]  /*0cd0*/  IADD3 R11, PT, PT, R9, R10, RZ ;  /* 0x0000000a090b7210 */ /* 0x000fc80007ffe0ff */
[----:B------:R-:W-:-:S05]  /*0ce0*/  I2FP.F32.U32 R11, R11 ;  /* 0x0000000b000b7245 */ /* 0x000fca0000201000 */
[----:B------:R-:W-:Y:S01]  /*0cf0*/  FFMA R11, R11, R14, 1.1641532182693481445e-10 ;  /* 0x2f0000000b0b7423 */ /* 0x000fe2000000000e */
[----:B------:R-:W-:Y:S01]  /*0d00*/  MOV R14, R8 ;  /* 0x00000008000e7202 */ /* 0x000fe20000000f00 */
[----:B------:R-:W-:Y:S02]  /*0d10*/  VIADD R8, R8, 0x1 ;  /* 0x0000000108087836 */ /* 0x000fe40000000000 */
[----:B------:R-:W-:Y:S01]  /*0d20*/  FMUL R12, R11, R12 ;  /* 0x0000000c0b0c7220 */ /* 0x000fe20000400000 */
[----:B------:R-:W-:Y:S02]  /*0d30*/  IMAD.MOV.U32 R11, RZ, RZ, R13 ;  /* 0x000000ffff0b7224 */ /* 0x000fe400078e000d */
[----:B------:R-:W-:Y:S01]  /*0d40*/  IMAD.MOV.U32 R13, RZ, RZ, R21 ;  /* 0x000000ffff0d7224 */ /* 0x000fe200078e0015 */
[----:B------:R-:W-:Y:S01]  /*0d50*/  MOV R21, R25 ;  /* 0x0000001900157202 */ /* 0x000fe20000000f00 */
[----:B------:R-:W-:Y:S01]  /*0d60*/  IMAD.MOV.U32 R25, RZ, RZ, R23 ;  /* 0x000000ffff197224 */ /* 0x000fe200078e0017 */
[----:B------:R-:W-:Y:S01]  /*0d70*/  FSETP.GT.AND P0, PT, R12, 1, PT ;  /* 0x3f8000000c00780b */ /* 0x000fe20003f04000 */
[----:B------:R-:W-:Y:S01]  /*0d80*/  IMAD.MOV.U32 R40, RZ, RZ, R11 ;  /* 0x000000ffff287224 */ /* 0x000fe200078e000b */
[----:B------:R-:W-:-:S11]  /*0d90*/  MOV R23, R9 ;  /* 0x0000000900177202 */ /* 0x000fd60000000f00 */
[----:B------:R-:W-:Y:S05]  /*0da0*/  @P0 BRA `(.L_x_5) ;  /* 0xfffffffc00a80947 */ /* 0x000fea000383ffff */
[----:B------:R-:W-:Y:S05]  /*0db0*/  BSYNC.RECONVERGENT B0 ;  /* 0x0000000000007941 */ /* 0x000fea0003800200 */
.L_x_4:
[----:B------:R-:W-:Y:S01]  /*0dc0*/  IMAD.MOV.U32 R12, RZ, RZ, R14 ;  /* 0x000000ffff0c7224 */ /* 0x000fe200078e000e */
[----:B------:R-:W-:Y:S06]  /*0dd0*/  BRA `(.L_x_6) ;  /* 0x0000001c00387947 */ /* 0x000fec0003800000 */
.L_x_3:
[----:B------:R-:W-:-:S13]  /*0de0*/  FSETP.GT.AND P0, PT, R24, 4000, PT ;  /* 0x457a00001800780b */ /* 0x000fda0003f04000 */
[----:B------:R-:W-:Y:S05]  /*0df0*/  @!P0 BRA `(.L_x_7) ;  /* 0x0000000c00888947 */ /* 0x000fea0003800000 */
[----:B------:R-:W-:Y:S01]  /*0e00*/  SHF.R.U32.HI R15, RZ, 0x2, R40 ;  /* 0x00000002ff0f7819 */ /* 0x000fe20000011628 */
[----:B------:R-:W-:Y:S01]  /*0e10*/  IMAD.SHL.U32 R12, R11, 0x10, RZ ;  /* 0x000000100b0c7824 */ /* 0x000fe200078e00ff */
[----:B------:R-:W-:Y:S01]  /*0e20*/  SHF.R.U32.HI R16, RZ, 0x2, R13 ;  /* 0x00000002ff107819 */ /* 0x000fe2000001160d */
[----:B------:R-:W-:Y:S01]  /*0e30*/  BSSY.RECONVERGENT B0, `(.L_x_8) ;  /* 0x0000077000007945 */ /* 0x000fe20003800200 */
[----:B------:R-:W-:Y:S02]  /*0e40*/  LOP3.LUT R15, R15, R40, RZ, 0x3c, !PT ;  /* 0x000000280f0f7212 */ /* 0x000fe400078e3cff */
[----:B------:R-:W-:Y:S02]  /*0e50*/  LOP3.LUT R16, R16, R13, RZ, 0x3c, !PT ;  /* 0x0000000d10107212 */ /* 0x000fe400078e3cff */
[----:B------:R-:W-:Y:S02]  /*0e60*/  SHF.L.U32 R14, R15, 0x1, RZ ;  /* 0x000000010f0e7819 */ /* 0x000fe400000006ff */
[----:B------:R-:W-:-:S02]  /*0e70*/  SHF.R.U32.HI R23, RZ, 0x2, R8 ;  /* 0x00000002ff177819 */ /* 0x000fc40000011608 */
[----:B------:R-:W-:Y:S02]  /*0e80*/  LOP3.LUT R12, R11, R12, R14, 0x96, !PT ;  /* 0x0000000c0b0c7212 */ /* 0x000fe400078e960e */
[----:B------:R-:W-:Y:S02]  /*0e90*/  LOP3.LUT R23, R23, R8, RZ, 0x3c, !PT ;  /* 0x0000000817177212 */ /* 0x000fe400078e3cff */
[----:B------:R-:W-:Y:S01]  /*0ea0*/  LOP3.LUT R13, R12, R15, RZ, 0x3c, !PT ;  /* 0x0000000f0c0d7212 */ /* 0x000fe200078e3cff */
[----:B------:R-:W-:-:S03]  /*0eb0*/  IMAD.SHL.U32 R12, R16, 0x2, RZ ;  /* 0x00000002100c7824 */ /* 0x000fc600078e00ff */
[----:B------:R-:W-:Y:S01]  /*0ec0*/  IADD3 R17, PT, PT, R10, 0x587c5, R13 ;  /* 0x000587c50a117810 */ /* 0x000fe20007ffe00d */
[----:B------:R-:W-:-:S05]  /*0ed0*/  IMAD.SHL.U32 R15, R13, 0x10, RZ ;  /* 0x000000100d0f7824 */ /* 0x000fca00078e00ff */
[----:B------:R-:W-:Y:S02]  /*0ee0*/  LOP3.LUT R12, R16, R12, R15, 0x96, !PT ;  /* 0x0000000c100c7212 */ /* 0x000fe400078e960f */
[----:B------:R-:W-:Y:S02]  /*0ef0*/  SHF.R.U32.HI R16, RZ, 0x2, R9 ;  /* 0x00000002ff107819 */ /* 0x000fe40000011609 */
[----:B------:R-:W-:Y:S02]  /*0f00*/  LOP3.LUT R21, R12, R13, RZ, 0x3c, !PT ;  /* 0x0000000d0c157212 */ /* 0x000fe400078e3cff */
[----:B------:R-:W-:Y:S02]  /*0f10*/  SHF.L.U32 R12, R23, 0x1, RZ ;  /* 0x00000001170c7819 */ /* 0x000fe400000006ff */
[----:B------:R-:W-:Y:S01]  /*0f20*/  IADD3 R14, PT, PT, R10, 0xb0f8a, R21 ;  /* 0x000b0f8a0a0e7810 */ /* 0x000fe20007ffe015 */
[----:B------:R-:W-:Y:S01]  /*0f30*/  IMAD.SHL.U32 R8, R21, 0x10, RZ ;  /* 0x0000001015087824 */ /* 0x000fe200078e00ff */
[----:B------:R-:W-:Y:S01]  /*0f40*/  LOP3.LUT R16, R16, R9, RZ, 0x3c, !PT ;  /* 0x0000000910107212 */ /* 0x000fe200078e3cff */
[----:B------:R-:W-:-:S02]  /*0f50*/  HFMA2 R9, -RZ, RZ, 1.15625, 0 ;  /* 0x3ca00000ff097431 */ /* 0x000fc400000001ff */
[----:B------:R-:W-:Y:S01]  /*0f60*/  IMAD.WIDE.U32 R14, R14, 0x200000, RZ ;  /* 0x002000000e0e7825 */ /* 0x000fe200078e00ff */
[----:B------:R-:W-:-:S03]  /*0f70*/  LOP3.LUT R12, R23, R12, R8, 0x96, !PT ;  /* 0x0000000c170c7212 */ /* 0x000fc600078e9608 */
[----:B------:R-:W-:Y:S01]  /*0f80*/  IMAD.MOV.U32 R8, RZ, RZ, 0x0 ;  /* 0x00000000ff087424 */ /* 0x000fe200078e00ff */
[----:B------:R-:W-:Y:S02]  /*0f90*/  LOP3.LUT R14, R14, R17, RZ, 0x3c, !PT ;  /* 0x000000110e0e7212 */ /* 0x000fe400078e3cff */
[----:B------:R-:W-:Y:S01]  /*0fa0*/  LOP3.LUT R25, R12, R21, RZ, 0x3c, !PT ;  /* 0x000000150c197212 */ /* 0x000fe200078e3cff */
[----:B------:R-:W-:Y:S01]  /*0fb0*/  IMAD.SHL.U32 R12, R16, 0x2, RZ ;  /* 0x00000002100c7824 */ /* 0x000fe200078e00ff */
[----:B------:R-:W0:Y:S02]  /*0fc0*/  I2F.F64.U64 R30, R14 ;  /* 0x0000000e001e7312 */ /* 0x000e240000301800 */
[C---:B------:R-:W-:Y:S01]  /*0fd0*/  IADD3 R27, PT, PT, R10.reuse, 0x10974f, R25 ;  /* 0x0010974f0a1b7810 */ /* 0x040fe20007ffe019 */
[----:B------:R-:W-:Y:S01]  /*0fe0*/  IMAD.SHL.U32 R17, R25, 0x10, RZ ;  /* 0x0000001019117824 */ /* 0x000fe200078e00ff */
[----:B------:R-:W-:-:S04]  /*0ff0*/  IADD3 R10, PT, PT, R10, 0x161f14, RZ ;  /* 0x00161f140a0a7810 */ /* 0x000fc80007ffe0ff */
[----:B------:R-:W-:-:S04]  /*1000*/  LOP3.LUT R12, R16, R12, R17, 0x96, !PT ;  /* 0x0000000c100c7212 */ /* 0x000fc800078e9611 */
[----:B------:R-:W-:Y:S01]  /*1010*/  LOP3.LUT R23, R12, R25, RZ, 0x3c, !PT ;  /* 0x000000190c177212 */ /* 0x000fe200078e3cff */
[----:B0-----:R-:W-:-:S04]  /*1020*/  DFMA R30, R30, R8, 5.5511151231257827021e-17 ;  /* 0x3c9000001e1e742b */ /* 0x001fc80000000008 */
[----:B------:R-:W-:-:S04]  /*1030*/  IMAD.IADD R16, R23, 0x1, R10 ;  /* 0x0000000117107824 */ /* 0x000fc800078e020a */
[----:B------:R-:W-:Y:S02]  /*1040*/  IMAD.WIDE.U32 R16, R16, 0x200000, RZ ;  /* 0x0020000010107825 */ /* 0x000fe400078e00ff */
[----:B------:R-:W-:Y:S02]  /*1050*/  ISETP.GT.AND P0, PT, R31, 0xfffff, PT ;  /* 0x000fffff1f00780c */ /* 0x000fe40003f04270 */
[----:B------:R-:W-:Y:S01]  /*1060*/  IMAD.MOV.U32 R14, RZ, RZ, R30 ;  /* 0x000000ffff0e7224 */ /* 0x000fe200078e001e */
[----:B------:R-:W-:Y:S02]  /*1070*/  MOV R15, R31 ;  /* 0x0000001f000f7202 */ /* 0x000fe40000000f00 */
[----:B------:R-:W-:-:S06]  /*1080*/  LOP3.LUT R16, R16, R27, RZ, 0x3c, !PT ;  /* 0x0000001b10107212 */ /* 0x000fcc00078e3cff */
[----:B------:R-:W0:Y:S02]  /*1090*/  I2F.F64.U64 R16, R16 ;  /* 0x0000001000107312 */ /* 0x000e240000301800 */
[----:B------:R-:W-:-:S10]  /*10a0*/  @!P0 DMUL R14, R14, 1.80143985094819840000e+16 ;  /* 0x435000000e0e8828 */ /* 0x000fd40000000000 */
[----:B------:R-:W-:Y:S01]  /*10b0*/  @!P0 IMAD.MOV.U32 R31, RZ, RZ, R15 ;  /* 0x000000ffff1f8224 */ /* 0x000fe200078e000f */
[----:B0-----:R-:W-:Y:S01]  /*10c0*/  DFMA R8, R16, 2.2204460492503130808e-16, R8 ;  /* 0x3cb000001008782b */ /* 0x001fe20000000008 */
[----:B------:R-:W-:Y:S02]  /*10d0*/  @!P0 IMAD.MOV.U32 R30, RZ, RZ, R14 ;  /* 0x000000ffff1e8224 */ /* 0x000fe400078e000e */
[----:B------:R-:W-:-:S05]  /*10e0*/  VIADD R12, R31, 0xffffffff ;  /* 0xffffffff1f0c7836 */ /* 0x000fca0000000000 */
[----:B------:R-:W-:Y:S02]  /*10f0*/  ISETP.GT.U32.AND P2, PT, R12, 0x7feffffe, PT ;  /* 0x7feffffe0c00780c */ /* 0x000fe40003f44070 */
[----:B------:R-:W-:Y:S01]  /*1100*/  MOV R12, 0xfffffc01 ;  /* 0xfffffc01000c7802 */ /* 0x000fe20000000f00 */
[----:B------:R-:W-:-:S10]  /*1110*/  @!P0 IMAD.MOV.U32 R12, RZ, RZ, -0x435 ;  /* 0xfffffbcbff0c8424 */ /* 0x000fd400078e00ff */
[----:B------:R-:W-:Y:S05]  /*1120*/  @P2 BRA `(.L_x_9) ;  /* 0x0000000400042947 */ /* 0x000fea0003800000 */
[----:B------:R-:W-:Y:S01]  /*1130*/  LOP3.LUT R14, R31, 0xfffff, RZ, 0xc0, !PT ;  /* 0x000fffff1f0e7812 */ /* 0x000fe200078ec0ff */
[----:B------:R-:W-:Y:S01]  /*1140*/  IMAD.MOV.U32 R34, RZ, RZ, -0x748574fc ;  /* 0x8b7a8b04ff227424 */ /* 0x000fe200078e00ff */
[----:B------:R-:W-:Y:S01]  /*1150*/  MOV R16, RZ ;  /* 0x000000ff00107202 */ /* 0x000fe20000000f00 */
[----:B------:R-:W-:Y:S01]  /*1160*/  IMAD.MOV.U32 R35, RZ, RZ, 0x3ed0ee25 ;  /* 0x3ed0ee25ff237424 */ /* 0x000fe200078e00ff */
[----:B------:R-:W-:Y:S01]  /*1170*/  LOP3.LUT R15, R14, 0x3ff00000, RZ, 0xfc, !PT ;  /* 0x3ff000000e0f7812 */ /* 0x000fe200078efcff */
[----:B------:R-:W-:Y:S01]  /*1180*/  UMOV UR8, 0x3ae80f1e ;  /* 0x3ae80f1e00087882 */ /* 0x000fe20000000000 */
[----:B------:R-:W-:Y:S01]  /*1190*/  MOV R14, R30 ;  /* 0x0000001e000e7202 */ /* 0x000fe20000000f00 */
[----:B------:R-:W-:Y:S01]  /*11a0*/  UMOV UR9, 0x3eb1380b ;  /* 0x3eb1380b00097882 */ /* 0x000fe20000000000 */
[----:B------:R-:W-:Y:S01]  /*11b0*/  ISETP.GE.U32.AND P0, PT, R15, 0x3ff6a09f, PT ;  /* 0x3ff6a09f0f00780c */ /* 0x000fe20003f06070 */
[----:B------:R-:W-:Y:S01]  /*11c0*/  IMAD.MOV.U32 R37, RZ, RZ, 0x43300000 ;  /* 0x43300000ff257424 */ /* 0x000fe200078e00ff */
[----:B------:R-:W-:Y:S01]  /*11d0*/  LEA.HI R12, R31, R12, RZ, 0xc ;  /* 0x0000000c1f0c7211 */ /* 0x000fe200078f60ff */
[----:B------:R-:W-:Y:S01]  /*11e0*/  UMOV UR10, 0x80000000 ;  /* 0x80000000000a7882 */ /* 0x000fe20000000000 */
[----:B------:R-:W-:-:S09]  /*11f0*/  UMOV UR11, 0x43300000 ;  /* 0x43300000000b7882 */ /* 0x000fd20000000000 */
[----:B------:R-:W-:Y:S01]  /*1200*/  @P0 VIADD R17, R15, 0xfff00000 ;  /* 0xfff000000f110836 */ /* 0x000fe20000000000 */
[----:B------:R-:W-:-:S03]  /*1210*/  @P0 IADD3 R12, PT, PT, R12, 0x1, RZ ;  /* 0x000000010c0c0810 */ /* 0x000fc60007ffe0ff */
[----:B------:R-:W-:Y:S01]  /*1220*/  @P0 IMAD.MOV.U32 R15, RZ, RZ, R17 ;  /* 0x000000ffff0f0224 */ /* 0x000fe200078e0011 */
[----:B------:R-:W-:-:S05]  /*1230*/  LOP3.LUT R36, R12, 0x80000000, RZ, 0x3c, !PT ;  /* 0x800000000c247812 */ /* 0x000fca00078e3cff */
[C---:B------:R-:W-:Y:S02]  /*1240*/  DADD R32, R14.reuse, 1 ;  /* 0x3ff000000e207429 */ /* 0x040fe40000000000 */
[----:B------:R-:W-:-:S04]  /*1250*/  DADD R14, R14, -1 ;  /* 0xbff000000e0e7429 */ /* 0x000fc80000000000 */
[----:B------:R-:W0:Y:S02]  /*1260*/  MUFU.RCP64H R17, R33 ;  /* 0x0000002100117308 */ /* 0x000e240000001800 */
[----:B0-----:R-:W-:-:S08]  /*1270*/  DFMA R26, -R32, R16, 1 ;  /* 0x3ff00000201a742b */ /* 0x001fd00000000110 */
[----:B------:R-:W-:-:S08]  /*1280*/  DFMA R26, R26, R26, R26 ;  /* 0x0000001a1a1a722b */ /* 0x000fd0000000001a */
[----:B------:R-:W-:-:S08]  /*1290*/  DFMA R16, R16, R26, R16 ;  /* 0x0000001a1010722b */ /* 0x000fd00000000010 */
[----:B------:R-:W-:-:S08]  /*12a0*/  DMUL R26, R14, R16 ;  /* 0x000000100e1a7228 */ /* 0x000fd00000000000 */
[----:B------:R-:W-:-:S08]  /*12b0*/  DFMA R26, R14, R16, R26 ;  /* 0x000000100e1a722b */ /* 0x000fd0000000001a */
[----:B------:R-:W-:Y:S02]  /*12c0*/  DMUL R28, R26, R26 ;  /* 0x0000001a1a1c7228 */ /* 0x000fe40000000000 */
[----:B------:R-:W-:-:S06]  /*12d0*/  DADD R30, R14, -R26 ;  /* 0x000000000e1e7229 */ /* 0x000fcc000000081a */
[----:B------:R-:W-:Y:S01]  /*12e0*/  DFMA R32, R28, UR8, R34 ;  /* 0x000000081c207c2b */ /* 0x000fe20008000022 */
[----:B------:R-:W-:Y:S01]  /*12f0*/  UMOV UR8, 0x9f02676f ;  /* 0x9f02676f00087882 */ /* 0x000fe20000000000 */
[----:B------:R-:W-:Y:S01]  /*1300*/  UMOV UR9, 0x3ef3b266 ;  /* 0x3ef3b26600097882 */ /* 0x000fe20000000000 */
[----:B------:R-:W-:Y:S02]  /*1310*/  DADD R34, R30, R30 ;  /* 0x000000001e227229 */ /* 0x000fe4000000001e */
[----:B------:R-:W-:Y:S01]  /*1320*/  DADD R30, R36, -UR10 ;  /* 0x8000000a241e7e29 */ /* 0x000fe20008000000 */
[----:B------:R-:W-:Y:S01]  /*1330*/  UMOV UR10, 0xfefa39ef ;  /* 0xfefa39ef000a7882 */ /* 0x000fe20000000000 */
[----:B------:R-:W-:Y:S01]  /*1340*/  UMOV UR11, 0x3fe62e42 ;  /* 0x3fe62e42000b7882 */ /* 0x000fe20000000000 */
[----:B------:R-:W-:Y:S01]  /*1350*/  DFMA R32, R28, R32, UR8 ;  /* 0x000000081c207e2b */ /* 0x000fe20008000020 */
[----:B------:R-:W-:Y:S01]  /*1360*/  UMOV UR8, 0xa9ab0956 ;  /* 0xa9ab095600087882 */ /* 0x000fe20000000000 */
[----:B------:R-:W-:Y:S01]  /*1370*/  UMOV UR9, 0x3f1745cb ;  /* 0x3f1745cb00097882 */ /* 0x000fe20000000000 */
[----:B------:R-:W-:-:S02]  /*1380*/  DFMA R34, R14, -R26, R34 ;  /* 0x8000001a0e22722b */ /* 0x000fc40000000022 */
[----:B------:R-:W-:-:S03]  /*1390*/  DFMA R14, R30, UR10, R26 ;  /* 0x0000000a1e0e7c2b */ /* 0x000fc6000800001a */
[----:B------:R-:W-:Y:S01]  /*13a0*/  DFMA R32, R28, R32, UR8 ;  /* 0x000000081c207e2b */ /* 0x000fe20008000020 */
[----:B------:R-:W-:Y:S01]  /*13b0*/  UMOV UR8, 0x2d1b5154 ;  /* 0x2d1b515400087882 */ /* 0x000fe20000000000 */
[----:B------:R-:W-:Y:S01]  /*13c0*/  UMOV UR9, 0x3f3c71c7 ;  /* 0x3f3c71c700097882 */ /* 0x000fe20000000000 */
[----:B------:R-:W-:-:S05]  /*13d0*/  DMUL R34, R16, R34 ;  /* 0x0000002210227228 */ /* 0x000fca0000000000 */
[----:B------:R-:W-:Y:S01]  /*13e0*/  DFMA R32, R28, R32, UR8 ;  /* 0x000000081c207e2b */ /* 0x000fe20008000020 */
[----:B------:R-:W-:Y:S01]  /*13f0*/  UMOV UR8, 0x923be72d ;  /* 0x923be72d00087882 */ /* 0x000fe20000000000 */
[----:B------:R-:W-:-:S06]  /*1400*/  UMOV UR9, 0x3f624924 ;  /* 0x3f62492400097882 */ /* 0x000fcc0000000000 */
        /* <DEDUP_REMOVED lines=8> */
[----:B------:R-:W-:Y:S02]  /*1490*/  UMOV UR9, 0x3fe62e42 ;  /* 0x3fe62e4200097882 */ /* 0x000fe40000000000 */
[----:B------:R-:W-:Y:S01]  /*14a0*/  DFMA R36, R30, -UR8, R14 ;  /* 0x800000081e247c2b */ /* 0x000fe2000800000e */
[----:B------:R-:W-:Y:S01]  /*14b0*/  UMOV UR8, 0x3b39803f ;  /* 0x3b39803f00087882 */ /* 0x000fe20000000000 */
[----:B------:R-:W-:Y:S02]  /*14c0*/  UMOV UR9, 0x3c7abc9e ;  /* 0x3c7abc9e00097882 */ /* 0x000fe40000000000 */
[----:B------:R-:W-:-:S04]  /*14d0*/  DMUL R32, R28, R32 ;  /* 0x000000201c207228 */ /* 0x000fc80000000000 */
[----:B------:R-:W-:-:S04]  /*14e0*/  DADD R36, -R26, R36 ;  /* 0x000000001a247229 */ /* 0x000fc80000000124 */
[----:B------:R-:W-:-:S08]  /*14f0*/  DFMA R32, R26, R32, R34 ;  /* 0x000000201a20722b */ /* 0x000fd00000000022 */
[----:B------:R-:W-:-:S08]  /*1500*/  DADD R32, R32, -R36 ;  /* 0x0000000020207229 */ /* 0x000fd00000000824 */
[----:B------:R-:W-:-:S08]  /*1510*/  DFMA R32, R30, UR8, R32 ;  /* 0x000000081e207c2b */ /* 0x000fd00008000020 */
[----:B------:R-:W-:Y:S01]  /*1520*/  DADD R16, R14, R32 ;  /* 0x000000000e107229 */ /* 0x000fe20000000020 */
[----:B------:R-:W-:Y:S10]  /*1530*/  BRA `(.L_x_10) ;  /* 0x0000000000187947 */ /* 0x000ff40003800000 */
.L_x_9:
[----:B------:R-:W-:Y:S01]  /*1540*/  IMAD.MOV.U32 R16, RZ, RZ, 0x0 ;  /* 0x00000000ff107424 */ /* 0x000fe200078e00ff */
[----:B------:R-:W-:Y:S02]  /*1550*/  MOV R17, 0x7ff00000 ;  /* 0x7ff0000000117802 */ /* 0x000fe40000000f00 */
[----:B------:R-:W-:-:S04]  /*1560*/  LOP3.LUT P0, RZ, R15, 0x7fffffff, RZ, 0xc0, !PT ;  /* 0x7fffffff0fff7812 */ /* 0x000fc8000780c0ff */
[----:B------:R-:W-:-:S10]  /*1570*/  DFMA R16, R14, R16, +INF ;  /* 0x7ff000000e10742b */ /* 0x000fd40000000010 */
[----:B------:R-:W-:Y:S02]  /*1580*/  FSEL R16, R16, RZ, P0 ;  /* 0x000000ff10107208 */ /* 0x000fe40000000000 */
[----:B------:R-:W-:-:S07]  /*1590*/  FSEL R17, R17, -QNAN , P0 ;  /* 0xfff0000011117808 */ /* 0x000fce0000000000 */
.L_x_10:
[----:B------:R-:W-:Y:S05]  /*15a0*/  BSYNC.RECONVERGENT B0 ;  /* 0x0000000000007941 */ /* 0x000fea0003800200 */
.L_x_8:
[----:B------:R-:W-:Y:S01]  /*15b0*/  DMUL R16, R16, -2 ;  /* 0xc000000010107828 */ /* 0x000fe20000000000 */
[----:B------:R-:W-:Y:S01]  /*15c0*/  IMAD.MOV.U32 R28, RZ, RZ, 0x0 ;  /* 0x00000000ff1c7424 */ /* 0x000fe200078e00ff */
[----:B------:R-:W-:Y:S01]  /*15d0*/  MOV R29, 0x3fd80000 ;  /* 0x3fd80000001d7802 */ /* 0x000fe20000000f00 */
[----:B------:R-:W-:Y:S03]  /*15e0*/  BSSY.RECONVERGENT B0, `(.L_x_11) ;  /* 0x0000019000007945 */ /* 0x000fe60003800200 */
[----:B------:R-:W0:Y:S04]  /*15f0*/  MUFU.RSQ64H R27, R17 ;  /* 0x00000011001b7308 */ /* 0x000e280000001c00 */
        /* <DEDUP_REMOVED lines=17> */
[----:B------:R-:W-:Y:S01]  /*1710*/  MOV R12, 0x1750 ;  /* 0x00001750000c7802 */ /* 0x000fe20000000f00 */
[----:B------:R-:W-:Y:S02]  /*1720*/  IMAD.MOV.U32 R28, RZ, RZ, R30 ;  /* 0x000000ffff1c7224 */ /* 0x000fe400078e001e */
[----:B------:R-:W-:-:S07]  /*1730*/  IMAD.MOV.U32 R27, RZ, RZ, R29 ;  /* 0x000000ffff1b7224 */ /* 0x000fce00078e001d */
[----:B------:R-:W-:Y:S05]  /*1740*/  CALL.REL.NOINC `($__internal_1_$__cuda_sm20_dsqrt_rn_f64_mediumpath_v1) ;  /* 0x0000002400b07944 */ /* 0x000fea0003c00000 */
[----:B------:R-:W-:Y:S01]  /*1750*/  MOV R14, R16 ;  /* 0x00000010000e7202 */ /* 0x000fe20000000f00 */
[----:B------:R-:W-:-:S07]  /*1760*/  IMAD.MOV.U32 R15, RZ, RZ, R17 ;  /* 0x000000ffff0f7224 */ /* 0x000fce00078e0011 */
.L_x_12:
[----:B------:R-:W-:Y:S05]  /*1770*/  BSYNC.RECONVERGENT B0 ;  /* 0x0000000000007941 */ /* 0x000fea0003800200 */
.L_x_11:
[----:B------:R-:W-:Y:S01]  /*1780*/  DMUL R16, RZ, R8 ;  /* 0x00000008ff107228 */ /* 0x000fe20000000000 */
[----:B------:R-:W-:Y:S01]  /*1790*/  IMAD.SHL.U32 R12, R9, 0x2, RZ ;  /* 0x00000002090c7824 */ /* 0x000fe200078e00ff */
[----:B------:R-:W-:Y:S01]  /*17a0*/  UMOV UR8, 0x33145c07 ;  /* 0x33145c0700087882 */ /* 0x000fe20000000000 */
[----:B------:R-:W-:Y:S01]  /*17b0*/  UMOV UR9, 0x3ca1a626 ;  /* 0x3ca1a62600097882 */ /* 0x000fe20000000000 */
[----:B------:R-:W-:Y:S01]  /*17c0*/  IMAD.MOV.U32 R30, RZ, RZ, -0x3e107ad8 ;  /* 0xc1ef8528ff1e7424 */ /* 0x000fe200078e00ff */
[----:B------:R-:W-:Y:S01]  /*17d0*/  MOV R31, 0x3e21eea7 ;  /* 0x3e21eea7001f7802 */ /* 0x000fe20000000f00 */
[----:B------:R-:W-:Y:S01]  /*17e0*/  IMAD.MOV.U32 R32, RZ, RZ, 0x2cb0d246 ;  /* 0x2cb0d246ff207424 */ /* 0x000fe200078e00ff */
[----:B------:R-:W-:Y:S01]  /*17f0*/  ISETP.GT.U32.AND P0, PT, R12, -0x79800000, PT ;  /* 0x868000000c00780c */ /* 0x000fe20003f04070 */
[----:B------:R-:W-:-:S03]  /*1800*/  IMAD.MOV.U32 R33, RZ, RZ, 0x3e5ae5f1 ;  /* 0x3e5ae5f1ff217424 */ /* 0x000fc600078e00ff */
[----:B------:R-:W-:Y:S02]  /*1810*/  FSEL R9, R17, R9, P0 ;  /* 0x0000000911097208 */ /* 0x000fe40000000000 */
[----:B------:R-:W-:Y:S02]  /*1820*/  FSEL R16, R16, R8, P0 ;  /* 0x0000000810107208 */ /* 0x000fe40000000000 */
[----:B------:R-:W-:-:S03]  /*1830*/  IADD3 R17, PT, PT, R9, 0x100000, RZ ;  /* 0x0010000009117810 */ /* 0x000fc60007ffe0ff */
[----:B------:R-:W-:Y:S01]  /*1840*/  IMAD.MOV.U32 R8, RZ, RZ, R16 ;  /* 0x000000ffff087224 */ /* 0x000fe200078e0010 */
[----:B------:R-:W0:Y:S08]  /*1850*/  FRND.F64 R26, R16 ;  /* 0x00000010001a7313 */ /* 0x000e300000301800 */
[----:B------:R-:W1:Y:S01]  /*1860*/  F2I.S64.F64 R16, R16 ;  /* 0x0000001000107311 */ /* 0x000e620000301900 */
[----:B0-----:R-:W-:-:S08]  /*1870*/  DFMA R26, R26, -0.5, R8 ;  /* 0xbfe000001a1a782b */ /* 0x001fd00000000008 */
[C---:B------:R-:W-:Y:S01]  /*1880*/  DMUL R28, R26.reuse, UR8 ;  /* 0x000000081a1c7c28 */ /* 0x040fe20008000000 */
[----:B------:R-:W-:Y:S01]  /*1890*/  UMOV UR8, 0x54442d18 ;  /* 0x54442d1800087882 */ /* 0x000fe20000000000 */
[----:B------:R-:W-:Y:S01]  /*18a0*/  UMOV UR9, 0x400921fb ;  /* 0x400921fb00097882 */ /* 0x000fe20000000000 */
[C---:B-1----:R-:W-:Y:S02]  /*18b0*/  LOP3.LUT R12, R16.reuse, 0x1, RZ, 0xc0, !PT ;  /* 0x00000001100c7812 */ /* 0x042fe400078ec0ff */
[----:B------:R-:W-:Y:S01]  /*18c0*/  LOP3.LUT P2, RZ, R16, 0x2, RZ, 0xc0, !PT ;  /* 0x0000000210ff7812 */ /* 0x000fe2000784c0ff */
[----:B------:R-:W-:Y:S01]  /*18d0*/  DMUL R16, RZ, R8 ;  /* 0x00000008ff107228 */ /* 0x000fe20000000000 */
[----:B------:R-:W-:Y:S01]  /*18e0*/  ISETP.NE.U32.AND P0, PT, R12, 0x1, PT ;  /* 0x000000010c00780c */ /* 0x000fe20003f05070 */
[----:B------:R-:W-:Y:S01]  /*18f0*/  DFMA R26, R26, UR8, R28 ;  /* 0x000000081a1a7c2b */ /* 0x000fe2000800001c */
[----:B------:R-:W-:Y:S01]  /*1900*/  UMOV UR8, 0x20fd8164 ;  /* 0x20fd816400087882 */ /* 0x000fe20000000000 */
[----:B------:R-:W-:Y:S01]  /*1910*/  UMOV UR9, 0x3da8ff83 ;  /* 0x3da8ff8300097882 */ /* 0x000fe20000000000 */
[----:B------:R-:W-:-:S05]  /*1920*/  ISETP.NE.U32.AND.EX P0, PT, RZ, RZ, PT, P0 ;  /* 0x000000ffff00720c */ /* 0x000fca0003f05100 */
[----:B------:R-:W-:-:S08]  /*1930*/  DMUL R28, R26, R26 ;  /* 0x0000001a1a1c7228 */ /* 0x000fd00000000000 */
[C---:B------:R-:W-:Y:S01]  /*1940*/  DFMA R30, R28.reuse, -UR8, R30 ;  /* 0x800000081c1e7c2b */ /* 0x040fe2000800001e */
[----:B------:R-:W-:Y:S01]  /*1950*/  UMOV UR8, 0xf9785eba ;  /* 0xf9785eba00087882 */ /* 0x000fe20000000000 */
[----:B------:R-:W-:Y:S02]  /*1960*/  UMOV UR9, 0x3de5db65 ;  /* 0x3de5db6500097882 */ /* 0x000fe40000000000 */
[C---:B------:R-:W-:Y:S01]  /*1970*/  DFMA R32, R28.reuse, UR8, -R32 ;  /* 0x000000081c207c2b */ /* 0x040fe20008000820 */
[----:B------:R-:W-:Y:S01]  /*1980*/  UMOV UR8, 0x8e06e6d9 ;  /* 0x8e06e6d900087882 */ /* 0x000fe20000000000 */
[----:B------:R-:W-:Y:S02]  /*1990*/  UMOV UR9, 0x3e927e4f ;  /* 0x3e927e4f00097882 */ /* 0x000fe40000000000 */
[----:B------:R-:W-:Y:S01]  /*19a0*/  DFMA R30, R28, R30, -UR8 ;  /* 0x800000081c1e7e2b */ /* 0x000fe2000800001e */
[----:B------:R-:W-:Y:S01]  /*19b0*/  UMOV UR8, 0x69ace392 ;  /* 0x69ace39200087882 */ /* 0x000fe20000000000 */
[----:B------:R-:W-:-:S02]  /*19c0*/  UMOV UR9, 0x3ec71de3 ;  /* 0x3ec71de300097882 */ /* 0x000fc40000000000 */
[C---:B------:R-:W-:Y:S01]  /*19d0*/  DFMA R32, R28.reuse, R32, UR8 ;  /* 0x000000081c207e2b */ /* 0x040fe20008000020 */
[----:B------:R-:W-:Y:S01]  /*19e0*/  UMOV UR8, 0x19ddbce9 ;  /* 0x19ddbce900087882 */ /* 0x000fe20000000000 */
[----:B------:R-:W-:Y:S02]  /*19f0*/  UMOV UR9, 0x3efa01a0 ;  /* 0x3efa01a000097882 */ /* 0x000fe40000000000 */
[C---:B------:R-:W-:Y:S01]  /*1a00*/  DFMA R30, R28.reuse, R30, UR8 ;  /* 0x000000081c1e7e2b */ /* 0x040fe2000800001e */
[----:B------:R-:W-:Y:S01]  /*1a10*/  UMOV UR8, 0x19db62a1 ;  /* 0x19db62a100087882 */ /* 0x000fe20000000000 */
[----:B------:R-:W-:Y:S02]  /*1a20*/  UMOV UR9, 0x3f2a01a0 ;  /* 0x3f2a01a000097882 */ /* 0x000fe40000000000 */
[----:B------:R-:W-:Y:S01]  /*1a30*/  DFMA R32, R28, R32, -UR8 ;  /* 0x800000081c207e2b */ /* 0x000fe20008000020 */
[----:B------:R-:W-:Y:S01]  /*1a40*/  UMOV UR8, 0x16c15d47 ;  /* 0x16c15d4700087882 */ /* 0x000fe20000000000 */
[----:B------:R-:W-:-:S02]  /*1a50*/  UMOV UR9, 0x3f56c16c ;  /* 0x3f56c16c00097882 */ /* 0x000fc40000000000 */
[C---:B------:R-:W-:Y:S01]  /*1a60*/  DFMA R30, R28.reuse, R30, -UR8 ;  /* 0x800000081c1e7e2b */ /* 0x040fe2000800001e */
[----:B------:R-:W-:Y:S01]  /*1a70*/  UMOV UR8, 0x11110818 ;  /* 0x1111081800087882 */ /* 0x000fe20000000000 */
[----:B------:R-:W-:Y:S02]  /*1a80*/  UMOV UR9, 0x3f811111 ;  /* 0x3f81111100097882 */ /* 0x000fe40000000000 */
[C---:B------:R-:W-:Y:S01]  /*1a90*/  DFMA R32, R28.reuse, R32, UR8 ;  /* 0x000000081c207e2b */ /* 0x040fe20008000020 */
[----:B------:R-:W-:Y:S01]  /*1aa0*/  UMOV UR8, 0x55555551 ;  /* 0x5555555100087882 */ /* 0x000fe20000000000 */
[----:B------:R-:W-:Y:S02]  /*1ab0*/  UMOV UR9, 0x3fa55555 ;  /* 0x3fa5555500097882 */ /* 0x000fe40000000000 */
[----:B------:R-:W-:Y:S01]  /*1ac0*/  DFMA R30, R28, R30, UR8 ;  /* 0x000000081c1e7e2b */ /* 0x000fe2000800001e */
[----:B------:R-:W-:Y:S01]  /*1ad0*/  UMOV UR8, 0x55555554 ;  /* 0x5555555400087882 */ /* 0x000fe20000000000 */
[----:B------:R-:W-:-:S02]  /*1ae0*/  UMOV UR9, 0x3fc55555 ;  /* 0x3fc5555500097882 */ /* 0x000fc40000000000 */
[C---:B------:R-:W-:Y:S01]  /*1af0*/  DFMA R32, R28.reuse, R32, -UR8 ;  /* 0x800000081c207e2b */ /* 0x040fe20008000020 */
[----:B------:R-:W0:Y:S03]  /*1b00*/  LDCU UR8, c[0x0][0x388] ;  /* 0x00007100ff0877ac */ /* 0x000e260008000800 */
[----:B------:R-:W-:-:S04]  /*1b10*/  DFMA R30, R28, R30, -0.5 ;  /* 0xbfe000001c1e742b */ /* 0x000fc8000000001e */
[----:B------:R-:W-:-:S04]  /*1b20*/  DFMA R32, R28, R32, RZ ;  /* 0x000000201c20722b */ /* 0x000fc800000000ff */
[----:B------:R-:W-:Y:S01]  /*1b30*/  DFMA R30, R28, R30, 1 ;  /* 0x3ff000001c1e742b */ /* 0x000fe2000000001e */
[----:B------:R-:W1:Y:S03]  /*1b40*/  FRND.F64.TRUNC R28, R8 ;  /* 0x00000008001c7313 */ /* 0x000e66000030d800 */
[----:B------:R-:W-:-:S05]  /*1b50*/  DFMA R32, R26, R32, R26 ;  /* 0x000000201a20722b */ /* 0x000fca000000001a */
[----:B0-----:R-:W0:Y:S05]  /*1b60*/  F2F.F64.F32 R26, UR8 ;  /* 0x00000008001a7d10 */ /* 0x001e2a0008201800 */
[----:B------:R-:W-:Y:S02]  /*1b70*/  FSEL R33, R31, R33, !P0 ;  /* 0x000000211f217208 */ /* 0x000fe40004000000 */
[----:B------:R-:W-:Y:S01]  /*1b80*/  FSEL R31, R30, R32, !P0 ;  /* 0x000000201e1f7208 */ /* 0x000fe20004000000 */
[----:B-1----:R-:W-:Y:S01]  /*1b90*/  DSETP.NEU.AND P3, PT, R8, R28, PT ;  /* 0x0000001c0800722a */ /* 0x002fe20003f6d000 */
[----:B------:R-:W-:-:S05]  /*1ba0*/  @P2 LOP3.LUT R33, R33, 0x80000000, RZ, 0x3c, !PT ;  /* 0x8000000021212812 */ /* 0x000fca00078e3cff */
[----:B------:R-:W-:Y:S02]  /*1bb0*/  FSEL R8, R16, R31, !P3 ;  /* 0x0000001f10087208 */ /* 0x000fe40005800000 */
[----:B------:R-:W-:-:S06]  /*1bc0*/  FSEL R9, R17, R33, !P3 ;  /* 0x0000002111097208 */ /* 0x000fcc0005800000 */
[----:B------:R-:W-:-:S08]  /*1bd0*/  DMUL R14, R14, R8 ;  /* 0x000000080e0e7228 */ /* 0x000fd00000000000 */
[----:B0-----:R-:W-:-:S08]  /*1be0*/  DFMA R14, R14, R18, R26 ;  /* 0x000000120e0e722b */ /* 0x001fd0000000001a */
[----:B------:R-:W-:-:S06]  /*1bf0*/  DADD R14, R14, 0.5 ;  /* 0x3fe000000e0e7429 */ /* 0x000fcc0000000000 */
[----:B------:R2:W3:Y:S01]  /*1c00*/  F2I.U32.F64.TRUNC R12, R14 ;  /* 0x0000000e000c7311 */ /* 0x0004e2000030d000 */
[----:B------:R-:W-:Y:S05]  /*1c10*/  BRA `(.L_x_6) ;  /* 0x0000000c00a87947 */ /* 0x000fea0003800000 */
.L_x_7:
[----:B------:R0:W1:Y:S01]  /*1c20*/  MUFU.LG2 R16, R24 ;  /* 0x0000001800107308 */ /* 0x0000620000000c00 */
[C---:B------:R-:W-:Y:S01]  /*1c30*/  FADD R22, R24.reuse, -0.12400979548692703247 ;  /* 0xbdfdf8d918167421 */ /* 0x040fe20000000000 */
[----:B------:R-:W-:Y:S01]  /*1c40*/  FADD R23, R24, -1.9738116264343261719 ;  /* 0xbffca5dc18177421 */ /* 0x000fe20000000000 */
[----:B------:R-:W-:Y:S01]  /*1c50*/  MOV R15, 0x3fb75b84 ;  /* 0x3fb75b84000f7802 */ /* 0x000fe20000000f00 */
[----:B------:R-:W-:Y:S01]  /*1c60*/  UMOV UR8, 0xfefa39ef ;  /* 0xfefa39ef00087882 */ /* 0x000fe20000000000 */
[----:B------:R-:W-:Y:S01]  /*1c70*/  UMOV UR9, 0x3fe62e42 ;  /* 0x3fe62e4200097882 */ /* 0x000fe20000000000 */
[----:B------:R-:W-:Y:S02]  /*1c80*/  BSSY.RECONVERGENT B0, `(.L_x_13) ;  /* 0x00000de000007945 */ /* 0x000fe40003800200 */
[----:B------:R-:W2:Y:S01]  /*1c90*/  MUFU.RSQ R12, R22 ;  /* 0x00000016000c7308 */ /* 0x000ea20000001400 */
[----:B0-----:R-:W-:-:S07]  /*1ca0*/  IMAD.MOV.U32 R24, RZ, RZ, 0x3e5807d3 ;  /* 0x3e5807d3ff187424 */ /* 0x001fce00078e00ff */
[----:B------:R-:W0:Y:S08]  /*1cb0*/  MUFU.RSQ R23, R23 ;  /* 0x0000001700177308 */ /* 0x000e300000001400 */
[----:B-1----:R-:W1:Y:S01]  /*1cc0*/  F2F.F64.F32 R16, R16 ;  /* 0x0000001000107310 */ /* 0x002e620000201800 */
[----:B--2---:R-:W-:-:S07]  /*1cd0*/  FFMA R12, R12, R15, 0.00025361074949614703655 ;  /* 0x3984f70f0c0c7423 */ /* 0x004fce000000000f */
[----:B------:R2:W3:Y:S01]  /*1ce0*/  MUFU.RCP R14, R12 ;  /* 0x0000000c000e7308 */ /* 0x0004e20000001000 */
[----:B-1----:R-:W-:Y:S01]  /*1cf0*/  DMUL R20, R16, UR8 ;  /* 0x0000000810147c28 */ /* 0x002fe20008000000 */
[----:B0-----:R-:W-:-:S06]  /*1d00*/  FFMA R17, R23, R24, 0.94201731681823730469 ;  /* 0x3f71280c17117423 */ /* 0x001fcc0000000018 */
[----:B------:R2:W0:Y:S04]  /*1d10*/  F2F.F32.F64 R15, R20 ;  /* 0x00000014000f7310 */ /* 0x0004280000301000 */
.L_x_22:
[----:B--2---:R-:W-:Y:S01]  /*1d20*/  SHF.R.U32.HI R21, RZ, 0x2, R40 ;  /* 0x00000002ff157819 */ /* 0x004fe20000011628 */
[----:B------:R-:W-:Y:S01]  /*1d30*/  IMAD.SHL.U32 R16, R11, 0x10, RZ ;  /* 0x000000100b107824 */ /* 0x000fe200078e00ff */
[----:B------:R-:W-:Y:S01]  /*1d40*/  UMOV UR8, 0xfefa39ef ;  /* 0xfefa39ef00087882 */ /* 0x000fe20000000000 */
[----:B------:R-:W-:Y:S01]  /*1d50*/  UMOV UR9, 0x3fe62e42 ;  /* 0x3fe62e4200097882 */ /* 0x000fe20000000000 */
[----:B------:R-:W-:Y:S01]  /*1d60*/  LOP3.LUT R21, R21, R40, RZ, 0x3c, !PT ;  /* 0x0000002815157212 */ /* 0x000fe200078e3cff */
[----:B------:R-:W-:Y:S01]  /*1d70*/  BSSY.RECONVERGENT B1, `(.L_x_14) ;  /* 0x00000b9000017945 */ /* 0x000fe20003800200 */
[----:B------:R-:W-:Y:S01]  /*1d80*/  IMAD.MOV.U32 R40, RZ, RZ, R8 ;  /* 0x000000ffff287224 */ /* 0x000fe200078e0008 */
[----:B------:R-:W-:Y:S02]  /*1d90*/  MOV R8, R11 ;  /* 0x0000000b00087202 */ /* 0x000fe40000000f00 */
[----:B------:R-:W-:-:S04]  /*1da0*/  SHF.L.U32 R20, R21, 0x1, RZ ;  /* 0x0000000115147819 */ /* 0x000fc800000006ff */
[----:B------:R-:W-:-:S04]  /*1db0*/  LOP3.LUT R16, R11, R16, R20, 0x96, !PT ;  /* 0x000000100b107212 */ /* 0x000fc800078e9614 */
[----:B------:R-:W-:Y:S01]  /*1dc0*/  LOP3.LUT R23, R16, R21, RZ, 0x3c, !PT ;  /* 0x0000001510177212 */ /* 0x000fe200078e3cff */
[----:B------:R-:W-:-:S03]  /*1dd0*/  IMAD.MOV.U32 R21, RZ, RZ, 0x2f800000 ;  /* 0x2f800000ff157424 */ /* 0x000fc600078e00ff */
[C---:B------:R-:W-:Y:S01]  /*1de0*/  IADD3 R16, PT, PT, R10.reuse, 0x587c5, R23 ;  /* 0x000587c50a107810 */ /* 0x040fe20007ffe017 */
[----:B------:R-:W-:-:S03]  /*1df0*/  VIADD R10, R10, 0xb0f8a ;  /* 0x000b0f8a0a0a7836 */ /* 0x000fc60000000000 */
[----:B------:R-:W-:-:S05]  /*1e00*/  I2FP.F32.U32 R16, R16 ;  /* 0x0000001000107245 */ /* 0x000fca0000201000 */
[----:B------:R-:W-:-:S06]  /*1e10*/  FFMA R22, R16, R21, 1.1641532182693481445e-10 ;  /* 0x2f00000010167423 */ /* 0x000fcc0000000015 */
[----:B------:R-:W1:Y:S02]  /*1e20*/  MUFU.RSQ R22, R22 ;  /* 0x0000001600167308 */ /* 0x000e640000001400 */
[----:B-1----:R-:W-:-:S06]  /*1e30*/  FADD R24, R22, -1 ;  /* 0xbf80000016187421 */ /* 0x002fcc0000000000 */
[----:B------:R-:W1:Y:S08]  /*1e40*/  MUFU.LG2 R24, R24 ;  /* 0x0000001800187308 */ /* 0x000e700000000c00 */
[----:B-1----:R-:W1:Y:S02]  /*1e50*/  F2F.F64.F32 R20, R24 ;  /* 0x0000001800147310 */ /* 0x002e640000201800 */
[----:B-1----:R-:W-:Y:S01]  /*1e60*/  DMUL R20, R20, UR8 ;  /* 0x0000000814147c28 */ /* 0x002fe20008000000 */
[----:B------:R-:W-:Y:S01]  /*1e70*/  UMOV UR8, 0x652b82fe ;  /* 0x652b82fe00087882 */ /* 0x000fe20000000000 */
[----:B------:R-:W-:-:S08]  /*1e80*/  UMOV UR9, 0x3ff71547 ;  /* 0x3ff7154700097882 */ /* 0x000fd00000000000 */
[----:B------:R-:W1:Y:S02]  /*1e90*/  F2F.F32.F64 R20, R20 ;  /* 0x0000001400147310 */ /* 0x000e640000301000 */
[----:B-1----:R-:W-:-:S04]  /*1ea0*/  FADD R25, R17, R20 ;  /* 0x0000001411197221 */ /* 0x002fc80000000000 */
[----:B---3--:R-:W-:-:S04]  /*1eb0*/  FFMA R16, -R14, R25, UR7 ;  /* 0x000000070e107e23 */ /* 0x008fc80008000119 */
[----:B------:R-:W1:Y:S02]  /*1ec0*/  FRND.FLOOR R38, R16 ;  /* 0x0000001000267307 */ /* 0x000e640000205000 */
[C---:B-1----:R-:W-:Y:S01]  /*1ed0*/  FADD R22, R38.reuse, 1 ;  /* 0x3f80000026167421 */ /* 0x042fe20000000000 */
[----:B------:R-:W-:-:S03]  /*1ee0*/  FADD R25, -R38, UR7 ;  /* 0x0000000726197e21 */ /* 0x000fc60008000100 */
[----:B------:R-:W-:Y:S01]  /*1ef0*/  FADD R28, -R22, UR7 ;  /* 0x00000007161c7e21 */ /* 0x000fe20008000100 */
[C-C-:B------:R-:W-:Y:S01]  /*1f00*/  FFMA R29, R12.reuse, R25, -R17.reuse ;  /* 0x000000190c1d7223 */ /* 0x140fe20000000811 */
[----:B------:R-:W1:Y:S02]  /*1f10*/  F2I.TRUNC.NTZ R30, R22 ;  /* 0x00000016001e7305 */ /* 0x000e64000020f100 */
[----:B------:R-:W-:-:S06]  /*1f20*/  FFMA R28, R12, R28, -R17 ;  /* 0x0000001c0c1c7223 */ /* 0x000fcc0000000811 */
[----:B------:R-:W2:Y:S01]  /*1f30*/  F2F.F64.F32 R24, R28 ;  /* 0x0000001c00187310 */ /* 0x000ea20000201800 */
[----:B-1----:R-:W-:-:S07]  /*1f40*/  ISETP.GE.AND P0, PT, R30, 0x9, PT ;  /* 0x000000091e00780c */ /* 0x002fce0003f06270 */
[----:B------:R-:W1:Y:S01]  /*1f50*/  F2F.F64.F32 R26, R29 ;  /* 0x0000001d001a7310 */ /* 0x000e620000201800 */
[----:B--2---:R-:W-:Y:S02]  /*1f60*/  DMUL R24, R24, UR8 ;  /* 0x0000000818187c28 */ /* 0x004fe40008000000 */
[----:B-1----:R-:W-:-:S08]  /*1f70*/  DMUL R26, R26, UR8 ;  /* 0x000000081a1a7c28 */ /* 0x002fd00008000000 */
[----:B------:R-:W1:Y:S08]  /*1f80*/  F2F.F32.F64 R24, R24 ;  /* 0x0000001800187310 */ /* 0x000e700000301000 */
[----:B------:R-:W2:Y:S08]  /*1f90*/  F2F.F32.F64 R26, R26 ;  /* 0x0000001a001a7310 */ /* 0x000eb00000301000 */
[----:B-1----:R1:W3:Y:S08]  /*1fa0*/  MUFU.EX2 R20, R24 ;  /* 0x0000001800147308 */ /* 0x0022f00000000800 */
[----:B--2---:R-:W2:Y:S01]  /*1fb0*/  MUFU.EX2 R21, R26 ;  /* 0x0000001a00157308 */ /* 0x004ea20000000800 */
[----:B-1----:R-:W-:Y:S01]  /*1fc0*/  I2FP.F32.S32 R24, R30 ;  /* 0x0000001e00187245 */ /* 0x002fe20000201400 */
[----:B---3--:R-:W-:-:S04]  /*1fd0*/  FADD R20, R20, 1 ;  /* 0x3f80000014147421 */ /* 0x008fc80000000000 */
[----:B------:R-:W-:Y:S01]  /*1fe0*/  FMUL R28, R20, R20 ;  /* 0x00000014141c7220 */ /* 0x000fe20000400000 */
[----:B------:R-:W-:Y:S01]  /*1ff0*/  SHF.R.U32.HI R20, RZ, 0x2, R13 ;  /* 0x00000002ff147819 */ /* 0x000fe2000001160d */
[----:B--2---:R-:W-:-:S03]  /*2000*/  FADD R21, R21, 1 ;  /* 0x3f80000015157421 */ /* 0x004fc60000000000 */
[----:B------:R-:W-:Y:S01]  /*2010*/  LOP3.LUT R20, R20, R13, RZ, 0x3c, !PT ;  /* 0x0000000d14147212 */ /* 0x000fe200078e3cff */
[----:B------:R-:W-:Y:S01]  /*2020*/  MUFU.RCP R28, R28 ;  /* 0x0000001c001c7308 */ /* 0x000fe20000001000 */
[----:B------:R-:W-:Y:S01]  /*2030*/  SHF.L.U32 R13, R23, 0x4, RZ ;  /* 0x00000004170d7819 */ /* 0x000fe200000006ff */
[----:B------:R-:W-:Y:S02]  /*2040*/  FMUL R29, R21, R21 ;  /* 0x00000015151d7220 */ /* 0x000fe40000400000 */
[----:B------:R-:W-:-:S04]  /*2050*/  IMAD.SHL.U32 R21, R20, 0x2, RZ ;  /* 0x0000000214157824 */ /* 0x000fc800078e00ff */
[----:B------:R-:W1:Y:S01]  /*2060*/  MUFU.RCP R29, R29 ;  /* 0x0000001d001d7308 */ /* 0x000e620000001000 */
[----:B------:R-:W-:Y:S01]  /*2070*/  LOP3.LUT R22, R20, R21, R13, 0x96, !PT ;  /* 0x0000001514167212 */ /* 0x000fe200078e960d */
[----:B------:R-:W-:Y:S02]  /*2080*/  IMAD.MOV.U32 R13, RZ, RZ, R9 ;  /* 0x000000ffff0d7224 */ /* 0x000fe400078e0009 */
[----:B------:R-:W-:Y:S01]  /*2090*/  IMAD.MOV.U32 R9, RZ, RZ, R23 ;  /* 0x000000ffff097224 */ /* 0x000fe200078e0017 */
[----:B------:R-:W-:-:S03]  /*20a0*/  LOP3.LUT R22, R22, R23, RZ, 0x3c, !PT ;  /* 0x0000001716167212 */ /* 0x000fc600078e3cff */
[----:B------:R2:W3:Y:S01]  /*20b0*/  F2F.F64.F32 R20, |R24| ;  /* 0x4000001800147310 */ /* 0x0004e20000201800 */
[----:B------:R-:W-:Y:S01]  /*20c0*/  MOV R11, R22 ;  /* 0x00000016000b7202 */ /* 0x000fe20000000f00 */
[----:B-1----:R-:W-:Y:S01]  /*20d0*/  FADD R39, R28, -R29 ;  /* 0x8000001d1c277221 */ /* 0x002fe20000000000 */
[----:B--2---:R-:W-:Y:S06]  /*20e0*/  @!P0 BRA `(.L_x_15) ;  /* 0x0000000400f48947 */ /* 0x004fec0003800000 */
[----:B---3--:R-:W1:Y:S01]  /*20f0*/  MUFU.RCP64H R23, R21 ;  /* 0x0000001500177308 */ /* 0x008e620000001800 */
[----:B------:R-:W-:Y:S01]  /*2100*/  VIADD R22, R21, 0x300402 ;  /* 0x0030040215167836 */ /* 0x000fe20000000000 */
[----:B------:R-:W-:Y:S04]  /*2110*/  BSSY.RECONVERGENT B2, `(.L_x_16) ;  /* 0x000000c000027945 */ /* 0x000fe80003800200 */
[----:B------:R-:W-:Y:S01]  /*2120*/  FSETP.GEU.AND P0, PT, |R22|, 5.8789094863358348022e-39, PT ;  /* 0x004004021600780b */ /* 0x000fe20003f0e200 */
[----:B-1----:R-:W-:-:S08]  /*2130*/  DFMA R24, -R20, R22, 1 ;  /* 0x3ff000001418742b */ /* 0x002fd00000000116 */
[----:B------:R-:W-:-:S08]  /*2140*/  DFMA R24, R24, R24, R24 ;  /* 0x000000181818722b */ /* 0x000fd00000000018 */
[----:B------:R-:W-:-:S08]  /*2150*/  DFMA R24, R22, R24, R22 ;  /* 0x000000181618722b */ /* 0x000fd00000000016 */
[----:B------:R-:W-:-:S08]  /*2160*/  DFMA R26, -R20, R24, 1 ;  /* 0x3ff00000141a742b */ /* 0x000fd00000000118 */
[----:B------:R-:W-:Y:S01]  /*2170*/  DFMA R26, R24, R26, R24 ;  /* 0x0000001a181a722b */ /* 0x000fe20000000018 */
[----:B------:R-:W-:Y:S10]  /*2180*/  @P0 BRA `(.L_x_17) ;  /* 0x0000000000100947 */ /* 0x000ff40003800000 */
[----:B------:R-:W-:Y:S02]  /*2190*/  LOP3.LUT R22, R21, 0x7fffffff, RZ, 0xc0, !PT ;  /* 0x7fffffff15167812 */ /* 0x000fe400078ec0ff */
[----:B------:R-:W-:-:S03]  /*21a0*/  MOV R28, 0x21d0 ;  /* 0x000021d0001c7802 */ /* 0x000fc60000000f00 */
[----:B------:R-:W-:-:S07]  /*21b0*/  VIADD R27, R22, 0xfff00000 ;  /* 0xfff00000161b7836 */ /* 0x000fce0000000000 */
[----:B0-----:R-:W-:Y:S05]  /*21c0*/  CALL.REL.NOINC `($__internal_0_$__cuda_sm20_dblrcp_rn_slowpath_v3) ;  /* 0x0000001800687944 */ /* 0x001fea0003c00000 */
.L_x_17:
[----:B------:R-:W-:Y:S05]  /*21d0*/  BSYNC.RECONVERGENT B2 ;  /* 0x0000000000027941 */ /* 0x000fea0003800200 */
.L_x_16:
[----:B------:R-:W-:Y:S01]  /*21e0*/  DMUL R28, R26, R26 ;  /* 0x0000001a1a1c7228 */ /* 0x000fe20000000000 */
[----:B------:R-:W-:Y:S01]  /*21f0*/  MOV R22, 0x92738fbf ;  /* 0x92738fbf00167802 */ /* 0x000fe20000000f00 */
[----:B------:R-:W-:Y:S01]  /*2200*/  IMAD.MOV.U32 R23, RZ, RZ, 0x3f4b68b9 ;  /* 0x3f4b68b9ff177424 */ /* 0x000fe200078e00ff */
[----:B------:R-:W-:Y:S01]  /*2210*/  UMOV UR8, 0x34783f9 ;  /* 0x034783f900087882 */ /* 0x000fe20000000000 */
[----:B------:R-:W-:Y:S01]  /*2220*/  UMOV UR9, 0x3f5ac321 ;  /* 0x3f5ac32100097882 */ /* 0x000fe20000000000 */
[----:B------:R-:W-:Y:S01]  /*2230*/  ISETP.GT.AND P0, PT, R21, 0xfffff, PT ;  /* 0x000fffff1500780c */ /* 0x000fe20003f04270 */
[----:B------:R-:W-:Y:S01]  /*2240*/  IMAD.MOV.U32 R24, RZ, RZ, R20 ;  /* 0x000000ffff187224 */ /* 0x000fe200078e0014 */
[----:B------:R-:W-:Y:S01]  /*2250*/  MOV R25, R21 ;  /* 0x0000001500197202 */ /* 0x000fe20000000f00 */
[----:B------:R-:W-:Y:S01]  /*2260*/  DFMA R22, R28, -UR8, R22 ;  /* 0x800000081c167c2b */ /* 0x000fe20008000016 */
[----:B------:R-:W-:Y:S01]  /*2270*/  UMOV UR8, 0x1e4f7b8c ;  /* 0x1e4f7b8c00087882 */ /* 0x000fe20000000000 */
[----:B------:R-:W-:Y:S01]  /*2280*/  UMOV UR9, 0x3f4380d0 ;  /* 0x3f4380d000097882 */ /* 0x000fe20000000000 */
[----:B------:R-:W-:Y:S01]  /*2290*/  IMAD.MOV.U32 R35, RZ, RZ, R21 ;  /* 0x000000ffff237224 */ /* 0x000fe200078e0015 */
[----:B------:R-:W-:Y:S01]  /*22a0*/  BSSY.RECONVERGENT B2, `(.L_x_18) ;  /* 0x000005b000027945 */ /* 0x000fe20003800200 */
[----:B------:R-:W-:-:S02]  /*22b0*/  IMAD.MOV.U32 R34, RZ, RZ, -0x3ff ;  /* 0xfffffc01ff227424 */ /* 0x000fc400078e00ff */
[----:B------:R-:W-:Y:S01]  /*22c0*/  IMAD.MOV.U32 R30, RZ, RZ, R20 ;  /* 0x000000ffff1e7224 */ /* 0x000fe200078e0014 */
[----:B------:R-:W-:Y:S01]  /*22d0*/  DFMA R22, R28, R22, -UR8 ;  /* 0x800000081c167e2b */ /* 0x000fe20008000016 */
[----:B------:R-:W-:Y:S01]  /*22e0*/  UMOV UR8, 0xa29f7264 ;  /* 0xa29f726400087882 */ /* 0x000fe20000000000 */
[----:B------:R-:W-:Y:S01]  /*22f0*/  UMOV UR9, 0x3f4a019f ;  /* 0x3f4a019f00097882 */ /* 0x000fe20000000000 */
[----:B------:R-:W-:Y:S01]  /*2300*/  @!P0 DMUL R24, R20, 1.80143985094819840000e+16 ;  /* 0x4350000014188828 */ /* 0x000fe20000000000 */
[----:B------:R-:W-:-:S04]  /*2310*/  @!P0 MOV R34, 0xfffffbcb ;  /* 0xfffffbcb00228802 */ /* 0x000fc80000000f00 */
[----:B------:R-:W-:Y:S01]  /*2320*/  DFMA R22, R28, R22, UR8 ;  /* 0x000000081c167e2b */ /* 0x000fe20008000016 */
[----:B------:R-:W-:Y:S01]  /*2330*/  UMOV UR8, 0x16b2acec ;  /* 0x16b2acec00087882 */ /* 0x000fe20000000000 */
[----:B------:R-:W-:-:S03]  /*2340*/  UMOV UR9, 0x3f66c16c ;  /* 0x3f66c16c00097882 */ /* 0x000fc60000000000 */
[----:B------:R-:W-:Y:S02]  /*2350*/  @!P0 IMAD.MOV.U32 R35, RZ, RZ, R25 ;  /* 0x000000ffff238224 */ /* 0x000fe400078e0019 */
[----:B------:R-:W-:Y:S01]  /*2360*/  @!P0 IMAD.MOV.U32 R30, RZ, RZ, R24 ;  /* 0x000000ffff1e8224 */ /* 0x000fe200078e0018 */
[----:B------:R-:W-:Y:S01]  /*2370*/  DFMA R22, R28, R22, -UR8 ;  /* 0x800000081c167e2b */ /* 0x000fe20008000016 */
[----:B------:R-:W-:Y:S01]  /*2380*/  UMOV UR8, 0x55555545 ;  /* 0x5555554500087882 */ /* 0x000fe20000000000 */
[----:B------:R-:W-:-:S06]  /*2390*/  UMOV UR9, 0x3fb55555 ;  /* 0x3fb5555500097882 */ /* 0x000fcc0000000000 */
[----:B------:R-:W-:Y:S01]  /*23a0*/  DFMA R22, R28, R22, UR8 ;  /* 0x000000081c167e2b */ /* 0x000fe20008000016 */
[----:B------:R-:W-:Y:S01]  /*23b0*/  UMOV UR8, 0xc864beae ;  /* 0xc864beae00087882 */ /* 0x000fe20000000000 */
[----:B------:R-:W-:Y:S01]  /*23c0*/  IADD3 R28, PT, PT, R35, -0x1, RZ ;  /* 0xffffffff231c7810 */ /* 0x000fe20007ffe0ff */
[----:B------:R-:W-:-:S03]  /*23d0*/  UMOV UR9, 0x3fed67f1 ;  /* 0x3fed67f100097882 */ /* 0x000fc60000000000 */
[----:B------:R-:W-:Y:S02]  /*23e0*/  ISETP.GT.U32.AND P2, PT, R28, 0x7feffffe, PT ;  /* 0x7feffffe1c00780c */ /* 0x000fe40003f44070 */
[----:B------:R-:W-:-:S11]  /*23f0*/  DFMA R22, R22, R26, UR8 ;  /* 0x0000000816167e2b */ /* 0x000fd6000800001a */
[----:B------:R-:W-:Y:S05]  /*2400*/  @P2 BRA `(.L_x_19) ;  /* 0x0000000000f82947 */ /* 0x000fea0003800000 */
[----:B------:R-:W-:Y:S01]  /*2410*/  LOP3.LUT R24, R35, 0xfffff, RZ, 0xc0, !PT ;  /* 0x000fffff23187812 */ /* 0x000fe200078ec0ff */
[----:B------:R-:W-:Y:S01]  /*2420*/  IMAD.MOV.U32 R32, RZ, RZ, -0x748574fc ;  /* 0x8b7a8b04ff207424 */ /* 0x000fe200078e00ff */
[----:B------:R-:W-:Y:S01]  /*2430*/  MOV R33, 0x3ed0ee25 ;  /* 0x3ed0ee2500217802 */ /* 0x000fe20000000f00 */
[----:B------:R-:W-:Y:S01]  /*2440*/  UMOV UR8, 0x3ae80f1e ;  /* 0x3ae80f1e00087882 */ /* 0x000fe20000000000 */
[----:B------:R-:W-:Y:S01]  /*2450*/  LOP3.LUT R31, R24, 0x3ff00000, RZ, 0xfc, !PT ;  /* 0x3ff00000181f7812 */ /* 0x000fe200078efcff */
[----:B------:R-:W-:Y:S01]  /*2460*/  IMAD.MOV.U32 R24, RZ, RZ, RZ ;  /* 0x000000ffff187224 */ /* 0x000fe200078e00ff */
[----:B------:R-:W-:Y:S02]  /*2470*/  UMOV UR9, 0x3eb1380b ;  /* 0x3eb1380b00097882 */ /* 0x000fe40000000000 */
[----:B------:R-:W-:-:S13]  /*2480*/  ISETP.GE.U32.AND P0, PT, R31, 0x3ff6a09f, PT ;  /* 0x3ff6a09f1f00780c */ /* 0x000fda0003f06070 */
[----:B------:R-:W-:-:S05]  /*2490*/  @P0 VIADD R25, R31, 0xfff00000 ;  /* 0xfff000001f190836 */ /* 0x000fca0000000000 */
[----:B------:R-:W-:-:S06]  /*24a0*/  @P0 MOV R31, R25 ;  /* 0x00000019001f0202 */ /* 0x000fcc0000000f00 */
[C---:B------:R-:W-:Y:S02]  /*24b0*/  DADD R36, R30.reuse, 1 ;  /* 0x3ff000001e247429 */ /* 0x040fe40000000000 */
[----:B------:R-:W-:-:S04]  /*24c0*/  DADD R30, R30, -1 ;  /* 0xbff000001e1e7429 */ /* 0x000fc80000000000 */
[----:B------:R-:W1:Y:S02]  /*24d0*/  MUFU.RCP64H R25, R37 ;  /* 0x0000002500197308 */ /* 0x000e640000001800 */
[----:B-1----:R-:W-:-:S08]  /*24e0*/  DFMA R26, -R36, R24, 1 ;  /* 0x3ff00000241a742b */ /* 0x002fd00000000118 */
[----:B------:R-:W-:-:S08]  /*24f0*/  DFMA R26, R26, R26, R26 ;  /* 0x0000001a1a1a722b */ /* 0x000fd0000000001a */
[----:B------:R-:W-:-:S08]  /*2500*/  DFMA R24, R24, R26, R24 ;  /* 0x0000001a1818722b */ /* 0x000fd00000000018 */
[----:B------:R-:W-:-:S08]  /*2510*/  DMUL R26, R30, R24 ;  /* 0x000000181e1a7228 */ /* 0x000fd00000000000 */
[----:B------:R-:W-:-:S08]  /*2520*/  DFMA R26, R30, R24, R26 ;  /* 0x000000181e1a722b */ /* 0x000fd0000000001a */
[----:B------:R-:W-:-:S08]  /*2530*/  DMUL R28, R26, R26 ;  /* 0x0000001a1a1c7228 */ /* 0x000fd00000000000 */
[----:B------:R-:W-:Y:S01]  /*2540*/  DFMA R32, R28, UR8, R32 ;  /* 0x000000081c207c2b */ /* 0x000fe20008000020 */
[----:B------:R-:W-:Y:S01]  /*2550*/  UMOV UR8, 0x9f02676f ;  /* 0x9f02676f00087882 */ /* 0x000fe20000000000 */
[----:B------:R-:W-:-:S06]  /*2560*/  UMOV UR9, 0x3ef3b266 ;  /* 0x3ef3b26600097882 */ /* 0x000fcc0000000000 */
[----:B------:R-:W-:Y:S01]  /*2570*/  DFMA R36, R28, R32, UR8 ;  /* 0x000000081c247e2b */ /* 0x000fe20008000020 */
[----:B------:R-:W-:Y:S01]  /*2580*/  UMOV UR8, 0xa9ab0956 ;  /* 0xa9ab095600087882 */ /* 0x000fe20000000000 */
[----:B------:R-:W-:Y:S01]  /*2590*/  UMOV UR9, 0x3f1745cb ;  /* 0x3f1745cb00097882 */ /* 0x000fe20000000000 */
[----:B------:R-:W-:Y:S01]  /*25a0*/  LEA.HI R32, R35, R34, RZ, 0xc ;  /* 0x0000002223207211 */ /* 0x000fe200078f60ff */
[----:B------:R-:W-:Y:S01]  /*25b0*/  DADD R34, R30, -R26 ;  /* 0x000000001e227229 */ /* 0x000fe2000000081a */
[----:B------:R-:W-:-:S03]  /*25c0*/  IMAD.MOV.U32 R33, RZ, RZ, 0x43300000 ;  /* 0x43300000ff217424 */ /* 0x000fc600078e00ff */
[----:B------:R-:W-:Y:S01]  /*25d0*/  DFMA R36, R28, R36, UR8 ;  /* 0x000000081c247e2b */ /* 0x000fe20008000024 */
[----:B------:R-:W-:Y:S01]  /*25e0*/  UMOV UR8, 0x2d1b5154 ;  /* 0x2d1b515400087882 */ /* 0x000fe20000000000 */
[----:B------:R-:W-:Y:S01]  /*25f0*/  UMOV UR9, 0x3f3c71c7 ;  /* 0x3f3c71c700097882 */ /* 0x000fe20000000000 */
[----:B------:R-:W-:Y:S01]  /*2600*/  @P0 VIADD R32, R32, 0x1 ;  /* 0x0000000120200836 */ /* 0x000fe20000000000 */
[----:B------:R-:W-:-:S04]  /*2610*/  DADD R34, R34, R34 ;  /* 0x0000000022227229 */ /* 0x000fc80000000022 */
[----:B------:R-:W-:Y:S01]  /*2620*/  DFMA R36, R28, R36, UR8 ;  /* 0x000000081c247e2b */ /* 0x000fe20008000024 */
[----:B------:R-:W-:Y:S01]  /*2630*/  UMOV UR8, 0x923be72d ;  /* 0x923be72d00087882 */ /* 0x000fe20000000000 */
[----:B------:R-:W-:Y:S01]  /*2640*/  UMOV UR9, 0x3f624924 ;  /* 0x3f62492400097882 */ /* 0x000fe20000000000 */
[----:B------:R-:W-:Y:S01]  /*2650*/  LOP3.LUT R32, R32, 0x80000000, RZ, 0x3c, !PT ;  /* 0x8000000020207812 */ /* 0x000fe200078e3cff */
[----:B------:R-:W-:-:S04]  /*2660*/  DFMA R34, R30, -R26, R34 ;  /* 0x8000001a1e22722b */ /* 0x000fc80000000022 */
[----:B------:R-:W-:Y:S01]  /*2670*/  DFMA R36, R28, R36, UR8 ;  /* 0x000000081c247e2b */ /* 0x000fe20008000024 */
[----:B------:R-:W-:Y:S01]  /*2680*/  UMOV UR8, 0x9999a3c4 ;  /* 0x9999a3c400087882 */ /* 0x000fe20000000000 */
[----:B------:R-:W-:Y:S02]  /*2690*/  UMOV UR9, 0x3f899999 ;  /* 0x3f89999900097882 */ /* 0x000fe40000000000 */
[----:B------:R-:W-:-:S04]  /*26a0*/  DMUL R34, R24, R34 ;  /* 0x0000002218227228 */ /* 0x000fc80000000000 */
[----:B------:R-:W-:Y:S01]  /*26b0*/  DFMA R36, R28, R36, UR8 ;  /* 0x000000081c247e2b */ /* 0x000fe20008000024 */
[----:B------:R-:W-:Y:S01]  /*26c0*/  UMOV UR8, 0x80000000 ;  /* 0x8000000000087882 */ /* 0x000fe20000000000 */
[----:B------:R-:W-:Y:S02]  /*26d0*/  UMOV UR9, 0x43300000 ;  /* 0x4330000000097882 */ /* 0x000fe40000000000 */
[----:B------:R-:W-:Y:S01]  /*26e0*/  DADD R32, R32, -UR8 ;  /* 0x8000000820207e29 */ /* 0x000fe20008000000 */
[----:B------:R-:W-:Y:S01]  /*26f0*/  UMOV UR8, 0x55555554 ;  /* 0x5555555400087882 */ /* 0x000fe20000000000 */
[----:B------:R-:W-:Y:S02]  /*2700*/  UMOV UR9, 0x3fb55555 ;  /* 0x3fb5555500097882 */ /* 0x000fe40000000000 */
[----:B------:R-:W-:Y:S01]  /*2710*/  DFMA R36, R28, R36, UR8 ;  /* 0x000000081c247e2b */ /* 0x000fe20008000024 */
[----:B------:R-:W-:Y:S01]  /*2720*/  UMOV UR8, 0xfefa39ef ;  /* 0xfefa39ef00087882 */ /* 0x000fe20000000000 */
[----:B------:R-:W-:-:S02]  /*2730*/  UMOV UR9, 0x3fe62e42 ;  /* 0x3fe62e4200097882 */ /* 0x000fc40000000000 */
[----:B------:R-:W-:-:S04]  /*2740*/  DFMA R30, R32, UR8, R26 ;  /* 0x00000008201e7c2b */ /* 0x000fc8000800001a */
[----:B------:R-:W-:-:S04]  /*2750*/  DMUL R36, R28, R36 ;  /* 0x000000241c247228 */ /* 0x000fc80000000000 */
[----:B------:R-:W-:Y:S01]  /*2760*/  DFMA R24, R32, -UR8, R30 ;  /* 0x8000000820187c2b */ /* 0x000fe2000800001e */
[----:B------:R-:W-:Y:S01]  /*2770*/  UMOV UR8, 0x3b39803f ;  /* 0x3b39803f00087882 */ /* 0x000fe20000000000 */
[----:B------:R-:W-:Y:S02]  /*2780*/  UMOV UR9, 0x3c7abc9e ;  /* 0x3c7abc9e00097882 */ /* 0x000fe40000000000 */
[----:B------:R-:W-:-:S04]  /*2790*/  DFMA R34, R26, R36, R34 ;  /* 0x000000241a22722b */ /* 0x000fc80000000022 */
[----:B------:R-:W-:-:S08]  /*27a0*/  DADD R24, -R26, R24 ;  /* 0x000000001a187229 */ /* 0x000fd00000000118 */
[----:B------:R-:W-:-:S08]  /*27b0*/  DADD R24, R34, -R24 ;  /* 0x0000000022187229 */ /* 0x000fd00000000818 */
[----:B------:R-:W-:-:S08]  /*27c0*/  DFMA R24, R32, UR8, R24 ;  /* 0x0000000820187c2b */ /* 0x000fd00008000018 */
[----:B------:R-:W-:Y:S01]  /*27d0*/  DADD R24, R30, R24 ;  /* 0x000000001e187229 */ /* 0x000fe20000000018 */
[----:B------:R-:W-:Y:S10]  /*27e0*/  BRA `(.L_x_20) ;  /* 0x0000000000187947 */ /* 0x000ff40003800000 */
.L_x_19:
[----:B------:R-:W-:Y:S01]  /*27f0*/  MOV R26, 0x0 ;  /* 0x00000000001a7802 */ /* 0x000fe20000000f00 */
[----:B------:R-:W-:Y:S01]  /*2800*/  IMAD.MOV.U32 R27, RZ, RZ, 0x7ff00000 ;  /* 0x7ff00000ff1b7424 */ /* 0x000fe200078e00ff */
[----:B------:R-:W-:-:S05]  /*2810*/  LOP3.LUT P0, RZ, R25, 0x7fffffff, RZ, 0xc0, !PT ;  /* 0x7fffffff19ff7812 */ /* 0x000fca000780c0ff */
[----:B------:R-:W-:-:S10]  /*2820*/  DFMA R26, R24, R26, +INF ;  /* 0x7ff00000181a742b */ /* 0x000fd4000000001a */
[----:B------:R-:W-:Y:S02]  /*2830*/  FSEL R24, R26, RZ, P0 ;  /* 0x000000ff1a187208 */ /* 0x000fe40000000000 */
[----:B------:R-:W-:-:S07]  /*2840*/  FSEL R25, R27, -QNAN , P0 ;  /* 0xfff000001b197808 */ /* 0x000fce0000000000 */
.L_x_20:
[----:B------:R-:W-:Y:S05]  /*2850*/  BSYNC.RECONVERGENT B2 ;  /* 0x0000000000027941 */ /* 0x000fea0003800200 */
.L_x_18:
[----:B------:R-:W-:Y:S02]  /*2860*/  DMUL R24, R24, 0.5 ;  /* 0x3fe0000018187828 */ /* 0x000fe40000000000 */
[----:B------:R-:W-:-:S08]  /*2870*/  DADD R26, R20, -0.5 ;  /* 0xbfe00000141a7429 */ /* 0x000fd00000000000 */
[CC--:B------:R-:W-:Y:S02]  /*2880*/  DFMA R20, R24.reuse, R26.reuse, -R20 ;  /* 0x0000001a1814722b */ /* 0x0c0fe40000000814 */
[----:B------:R-:W-:-:S08]  /*2890*/  DFMA R22, R24, R26, R22 ;  /* 0x0000001a1816722b */ /* 0x000fd00000000016 */
[----:B------:R-:W-:Y:S01]  /*28a0*/  DADD R22, R20, R22 ;  /* 0x0000000014167229 */ /* 0x000fe20000000016 */
[----:B------:R-:W-:Y:S10]  /*28b0*/  BRA `(.L_x_21) ;  /* 0x0000000000107947 */ /* 0x000ff40003800000 */
.L_x_15:
[----:B---3--:R-:W1:Y:S01]  /*28c0*/  F2I.F64.TRUNC R20, R20 ;  /* 0x0000001400147311 */ /* 0x008e62000030d100 */
[----:B------:R-:W-:Y:S02]  /*28d0*/  UMOV UR8, 0x8 ;  /* 0x0000000800087882 */ /* 0x000fe40000000000 */
[----:B-1----:R-:W-:-:S06]  /*28e0*/  LEA R22, R20, -UR8, 0x3 ;  /* 0x8000000814167c11 */ /* 0x002fcc000f8e18ff */
[----:B------:R-:W1:Y:S02]  /*28f0*/  LDC.64 R22, c[0x3][R22] ;  /* 0x00c0000016167b82 */ /* 0x000e640000000a00 */
.L_x_21:
[----:B------:R-:W-:Y:S05]  /*2900*/  BSYNC.RECONVERGENT B1 ;  /* 0x0000000000017941 */ /* 0x000fea0003800200 */
.L_x_14:
[----:B-1----:R-:W1:Y:S01]  /*2910*/  F2F.F32.F64 R22, R22 ;  /* 0x0000001600167310 */ /* 0x002e620000301000 */
[----:B0-----:R-:W-:Y:S01]  /*2920*/  FFMA R21, R15, R38, -UR7 ;  /* 0x800000070f157e23 */ /* 0x001fe20008000026 */
[----:B------:R-:W-:Y:S01]  /*2930*/  UMOV UR8, 0x652b82fe ;  /* 0x652b82fe00087882 */ /* 0x000fe20000000000 */
[----:B------:R-:W-:Y:S01]  /*2940*/  UMOV UR9, 0x3ff71547 ;  /* 0x3ff7154700097882 */ /* 0x000fe20000000000 */
[----:B------:R-:W-:Y:S01]  /*2950*/  IMAD.IADD R26, R10, 0x1, R11 ;  /* 0x000000010a1a7824 */ /* 0x000fe200078e020b */
[----:B------:R-:W-:Y:S01]  /*2960*/  MOV R27, 0x2f800000 ;  /* 0x2f800000001b7802 */ /* 0x000fe20000000f00 */
[----:B------:R-:W-:-:S03]  /*2970*/  FMUL R39, R39, 1.2999999523162841797 ;  /* 0x3fa6666627277820 */ /* 0x000fc60000400000 */
[----:B------:R-:W-:-:S05]  /*2980*/  I2FP.F32.U32 R26, R26 ;  /* 0x0000001a001a7245 */ /* 0x000fca0000201000 */
[----:B------:R-:W-:Y:S01]  /*2990*/  FFMA R26, R26, R27, 1.1641532182693481445e-10 ;  /* 0x2f0000001a1a7423 */ /* 0x000fe2000000001b */
[----:B-1----:R-:W-:Y:S02]  /*29a0*/  FADD R24, -R22, R21 ;  /* 0x0000001516187221 */ /* 0x002fe40000000100 */
[----:B------:R-:W-:Y:S01]  /*29b0*/  F2F.F64.F32 R22, R39 ;  /* 0x0000002700167310 */ /* 0x000fe20000201800 */
[----:B------:R-:W-:-:S07]  /*29c0*/  FMUL R26, R39, R26 ;  /* 0x0000001a271a7220 */ /* 0x000fce0000400000 */
[----:B------:R-:W0:Y:S02]  /*29d0*/  F2F.F64.F32 R20, R24 ;  /* 0x0000001800147310 */ /* 0x000e240000201800 */
[----:B0-----:R-:W-:Y:S01]  /*29e0*/  DMUL R20, R20, UR8 ;  /* 0x0000000814147c28 */ /* 0x001fe20008000000 */
[----:B------:R-:W-:Y:S01]  /*29f0*/  UMOV UR8, 0xc924223 ;  /* 0x0c92422300087882 */ /* 0x000fe20000000000 */
[----:B------:R-:W-:-:S08]  /*2a00*/  UMOV UR9, 0x3bc79ca1 ;  /* 0x3bc79ca100097882 */ /* 0x000fd00000000000 */
[----:B------:R-:W0:Y:S08]  /*2a10*/  F2F.F32.F64 R20, R20 ;  /* 0x0000001400147310 */ /* 0x000e300000301000 */
[----:B0-----:R-:W0:Y:S02]  /*2a20*/  MUFU.EX2 R25, R20 ;  /* 0x0000001400197308 */ /* 0x001e240000000800 */
[----:B0-----:R-:W-:-:S13]  /*2a30*/  FSETP.GEU.AND P0, PT, R26, R25, PT ;  /* 0x000000191a00720b */ /* 0x001fda0003f0e000 */
[----:B------:R-:W-:-:S14]  /*2a40*/  DSETP.LTU.OR P0, PT, R22, UR8, P0 ;  /* 0x0000000816007e2a */ /* 0x000fdc0008709400 */
[----:B------:R-:W-:Y:S05]  /*2a50*/  @P0 BRA `(.L_x_22) ;  /* 0xfffffff000b00947 */ /* 0x000fea000383ffff */
[----:B------:R-:W-:Y:S05]  /*2a60*/  BSYNC.RECONVERGENT B0 ;  /* 0x0000000000007941 */ /* 0x000fea0003800200 */
.L_x_13:
[----:B------:R0:W1:Y:S01]  /*2a70*/  F2I.U32.FLOOR.NTZ R12, R16 ;  /* 0x00000010000c7305 */ /* 0x0000620000207000 */
[----:B------:R-:W-:Y:S01]  /*2a80*/  IMAD.MOV.U32 R23, RZ, RZ, R11 ;  /* 0x000000ffff177224 */ /* 0x000fe200078e000b */
[----:B------:R-:W-:Y:S01]  /*2a90*/  MOV R21, R8 ;  /* 0x0000000800157202 */ /* 0x000fe20000000f00 */
[----:B------:R-:W-:Y:S02]  /*2aa0*/  IMAD.MOV.U32 R25, RZ, RZ, R9 ;  /* 0x000000ffff197224 */ /* 0x000fe400078e0009 */
[----:B------:R-:W-:-:S07]  /*2ab0*/  IMAD.MOV.U32 R11, RZ, RZ, R40 ;  /* 0x000000ffff0b7224 */ /* 0x000fce00078e0028 */
.L_x_6:
[----:B-1-3--:R-:W-:Y:S01]  /*2ac0*/  ISETP.GE.AND P0, PT, R12, 0x1, PT ;  /* 0x000000010c00780c */ /* 0x00afe20003f06270 */
[----:B------:R-:W-:Y:S01]  /*2ad0*/  BSSY.RECONVERGENT B1, `(.L_x_23) ;  /* 0x00000ff000017945 */ /* 0x000fe20003800200 */
[----:B------:R-:W-:-:S11]  /*2ae0*/  IMAD.MOV.U32 R20, RZ, RZ, RZ ;  /* 0x000000ffff147224 */ /* 0x000fd600078e00ff */
[----:B------:R-:W-:Y:S05]  /*2af0*/  @!P0 BRA `(.L_x_24) ;  /* 0x0000000c00f08947 */ /* 0x000fea0003800000 */
[----:B------:R-:W-:Y:S02]  /*2b00*/  HFMA2 R20, -RZ, RZ, 0, 0 ;  /* 0x00000000ff147431 */ /* 0x000fe400000001ff */
[----:B------:R-:W-:-:S07]  /*2b10*/  IMAD.MOV.U32 R27, RZ, RZ, RZ ;  /* 0x000000ffff1b7224 */ /* 0x000fce00078e00ff */
.L_x_38:
[----:B------:R-:W1:Y:S01]  /*2b20*/  LDC R9, c[0x0][0x394] ;  /* 0x0000e500ff097b82 */ /* 0x000e620000000800 */
[----:B------:R-:W-:Y:S01]  /*2b30*/  SHF.R.U32.HI R8, RZ, 0x2, R11 ;  /* 0x00000002ff087819 */ /* 0x000fe2000001160b */
[----:B------:R-:W-:Y:S01]  /*2b40*/  VIADD R10, R10, 0x587c5 ;  /* 0x000587c50a0a7836 */ /* 0x000fe20000000000 */
[----:B------:R-:W-:Y:S01]  /*2b50*/  FSETP.NEU.AND P2, PT, R3, RZ, PT ;  /* 0x000000ff0300720b */ /* 0x000fe20003f4d000 */
[----:B------:R-:W-:Y:S01]  /*2b60*/  VIADD R27, R27, 0x1 ;  /* 0x000000011b1b7836 */ /* 0x000fe20000000000 */
[----:B------:R-:W-:Y:S01]  /*2b70*/  LOP3.LUT R8, R8, R11, RZ, 0x3c, !PT ;  /* 0x0000000b08087212 */ /* 0x000fe200078e3cff */
[----:B------:R-:W-:Y:S01]  /*2b80*/  BSSY.RECONVERGENT B0, `(.L_x_25) ;  /* 0x00000f1000007945 */ /* 0x000fe20003800200 */
[----:B--2---:R-:W-:Y:S01]  /*2b90*/  MOV R15, 0x2f800000 ;  /* 0x2f800000000f7802 */ /* 0x004fe20000000f00 */
[----:B------:R-:W-:Y:S01]  /*2ba0*/  IMAD.MOV.U32 R29, RZ, RZ, 0x4715349a ;  /* 0x4715349aff1d7424 */ /* 0x000fe200078e00ff */
[----:B------:R-:W-:Y:S01]  /*2bb0*/  SHF.L.U32 R14, R8, 0x1, RZ ;  /* 0x00000001080e7819 */ /* 0x000fe200000006ff */
[----:B------:R-:W-:Y:S01]  /*2bc0*/  IMAD.MOV.U32 R31, RZ, RZ, RZ ;  /* 0x000000ffff1f7224 */ /* 0x000fe200078e00ff */
[----:B------:R-:W-:Y:S01]  /*2bd0*/  MOV R24, 0x47c35000 ;  /* 0x47c3500000187802 */ /* 0x000fe20000000f00 */
[----:B------:R-:W-:Y:S01]  /*2be0*/  IMAD.MOV.U32 R36, RZ, RZ, RZ ;  /* 0x000000ffff247224 */ /* 0x000fe200078e00ff */
[----:B------:R-:W-:Y:S01]  /*2bf0*/  MOV R26, 0x4715349a ;  /* 0x4715349a001a7802 */ /* 0x000fe20000000f00 */
[----:B------:R-:W-:Y:S01]  /*2c00*/  IMAD.MOV.U32 R42, RZ, RZ, RZ ;  /* 0x000000ffff2a7224 */ /* 0x000fe200078e00ff */
[----:B------:R-:W-:Y:S01]  /*2c10*/  MOV R28, RZ ;  /* 0x000000ff001c7202 */ /* 0x000fe20000000f00 */
[----:B------:R-:W-:Y:S01]  /*2c20*/  IMAD.MOV.U32 R38, RZ, RZ, 0x4715349a ;  /* 0x4715349aff267424 */ /* 0x000fe200078e00ff */
[----:B------:R-:W-:Y:S01]  /*2c30*/  ISETP.NE.AND P3, PT, R27, R12, PT ;  /* 0x0000000c1b00720c */ /* 0x000fe20003f65270 */
[----:B-1----:R-:W-:Y:S01]  /*2c40*/  FADD R11, -R9, 38196.6015625 ;  /* 0x4715349a090b7421 */ /* 0x002fe20000000100 */
[----:B------:R-:W-:-:S03]  /*2c50*/  IMAD.SHL.U32 R9, R23, 0x10, RZ ;  /* 0x0000001017097824 */ /* 0x000fc600078e00ff */
[----:B0-----:R-:W-:Y:S02]  /*2c60*/  FFMA R16, R11, R2, 1 ;  /* 0x3f8000000b107423 */ /* 0x001fe40000000002 */
[----:B------:R-:W-:Y:S02]  /*2c70*/  LOP3.LUT R9, R23, R9, R14, 0x96, !PT ;  /* 0x0000000917097212 */ /* 0x000fe400078e960e */
[----:B------:R-:W-:Y:S01]  /*2c80*/  FADD R11, R3, R16 ;  /* 0x00000010030b7221 */ /* 0x000fe20000000000 */
[----:B------:R-:W-:Y:S02]  /*2c90*/  FSETP.NEU.AND P0, PT, R16, 1, PT ;  /* 0x3f8000001000780b */ /* 0x000fe40003f0d000 */
[----:B------:R-:W-:Y:S02]  /*2ca0*/  LOP3.LUT R9, R9, R8, RZ, 0x3c, !PT ;  /* 0x0000000809097212 */ /* 0x000fe400078e3cff */
[----:B------:R-:W-:-:S03]  /*2cb0*/  FSEL R11, R11, 1, P0 ;  /* 0x3f8000000b0b7808 */ /* 0x000fc60000000000 */
[----:B------:R-:W-:Y:S01]  /*2cc0*/  IMAD.IADD R8, R10, 0x1, R9 ;  /* 0x000000010a087824 */ /* 0x000fe200078e0209 */
[----:B------:R-:W-:-:S04]  /*2cd0*/  FSEL R14, R11, 1, P2 ;  /* 0x3f8000000b0e7808 */ /* 0x000fc80001000000 */
[----:B------:R-:W-:Y:S02]  /*2ce0*/  I2FP.F32.U32 R8, R8 ;  /* 0x0000000800087245 */ /* 0x000fe40000201000 */
[----:B------:R-:W-:-:S03]  /*2cf0*/  FSEL R14, R14, R5, P1 ;  /* 0x000000050e0e7208 */ /* 0x000fc60000800000 */
[----:B------:R-:W-:Y:S02]  /*2d00*/  FFMA R22, R8, R15, 1.1641532182693481445e-10 ;  /* 0x2f00000008167423 */ /* 0x000fe4000000000f */
[----:B------:R-:W-:-:S04]  /*2d10*/  FADD R11, -R14, 1 ;  /* 0x3f8000000e0b7421 */ /* 0x000fc80000000100 */
[----:B------:R-:W-:Y:S01]  /*2d20*/  FADD R30, -R22, R11 ;  /* 0x0000000b161e7221 */ /* 0x000fe20000000100 */
[----:B------:R-:W-:Y:S01]  /*2d30*/  MOV R11, R13 ;  /* 0x0000000d000b7202 */ /* 0x000fe20000000f00 */
[----:B------:R-:W-:Y:S01]  /*2d40*/  IMAD.MOV.U32 R13, RZ, RZ, R21 ;  /* 0x000000ffff0d7224 */ /* 0x000fe200078e0015 */
[----:B------:R-:W-:Y:S01]  /*2d50*/  MOV R21, R25 ;  /* 0x0000001900157202 */ /* 0x000fe20000000f00 */
[----:B------:R-:W-:Y:S01]  /*2d60*/  FADD R30, |R30|, -RZ ;  /* 0x800000ff1e1e7221 */ /* 0x000fe20000000200 */
[----:B------:R-:W-:Y:S01]  /*2d70*/  IMAD.MOV.U32 R25, RZ, RZ, R23 ;  /* 0x000000ffff197224 */ /* 0x000fe200078e0017 */
[----:B------:R-:W-:Y:S02]  /*2d80*/  MOV R23, R9 ;  /* 0x0000000900177202 */ /* 0x000fe40000000f00 */
[----:B------:R-:W-:Y:S01]  /*2d90*/  IMAD.MOV.U32 R33, RZ, RZ, R30 ;  /* 0x000000ffff217224 */ /* 0x000fe200078e001e */
[----:B------:R-:W-:-:S07]  /*2da0*/  MOV R37, R30 ;  /* 0x0000001e00257202 */ /* 0x000fce0000000f00 */
.L_x_37:
[----:B------:R-:W-:Y:S02]  /*2db0*/  IMAD.MOV.U32 R8, RZ, RZ, 0x32800000 ;  /* 0x32800000ff087424 */ /* 0x000fe400078e00ff */
[C-C-:B------:R-:W-:Y:S01]  /*2dc0*/  FADD R34, R31.reuse, R24.reuse ;  /* 0x000000181f227221 */ /* 0x140fe20000000000 */
[----:B------:R-:W-:Y:S01]  /*2dd0*/  FADD R41, -R31, R24 ;  /* 0x000000181f297221 */ /* 0x000fe20000000100 */
[----:B------:R-:W-:Y:S01]  /*2de0*/  MOV R40, R24 ;  /* 0x0000001800287202 */ /* 0x000fe20000000f00 */
[----:B------:R-:W-:Y:S01]  /*2df0*/  FFMA R35, |R29|, R8, 7.401487051415873617e-17 ;  /* 0x24aaaaab1d237423 */ /* 0x000fe20000000208 */
[----:B------:R-:W-:Y:S01]  /*2e00*/  FMUL R34, R34, 0.5 ;  /* 0x3f00000022227820 */ /* 0x000fe20000400000 */
[----:B------:R-:W-:Y:S01]  /*2e10*/  F2F.F64.F32 R14, R41 ;  /* 0x00000029000e7310 */ /* 0x000fe20000201800 */
[----:B------:R-:W-:Y:S02]  /*2e20*/  IMAD.MOV.U32 R39, RZ, RZ, R31 ;  /* 0x000000ffff277224 */ /* 0x000fe400078e001f */
[----:B------:R-:W-:Y:S01]  /*2e30*/  FADD R32, R35, R35 ;  /* 0x0000002323207221 */ /* 0x000fe20000000000 */
[----:B------:R-:W-:-:S04]  /*2e40*/  FADD R8, R29, -R34 ;  /* 0x800000221d087221 */ /* 0x000fc80000000000 */
[----:B------:R-:W0:Y:S08]  /*2e50*/  F2F.F64.F32 R16, R32 ;  /* 0x0000002000107310 */ /* 0x000e300000201800 */
[----:B------:R-:W1:Y:S01]  /*2e60*/  F2F.F64.F32 R8, |R8| ;  /* 0x4000000800087310 */ /* 0x000e620000201800 */
[----:B0-----:R-:W-:-:S08]  /*2e70*/  DFMA R14, R14, -0.5, R16 ;  /* 0xbfe000000e0e782b */ /* 0x001fd00000000010 */
[----:B-1----:R-:W-:-:S14]  /*2e80*/  DSETP.GE.AND P0, PT, R14, R8, PT ;  /* 0x000000080e00722a */ /* 0x002fdc0003f06000 */
[----:B------:R-:W-:Y:S05]  /*2e90*/  @P0 BRA `(.L_x_26) ;  /* 0x0000000800fc0947 */ /* 0x000fea0003800000 */
[----:B------:R-:W-:Y:S01]  /*2ea0*/  FSETP.GT.AND P0, PT, |R28|, R35, PT ;  /* 0x000000231c00720b */ /* 0x000fe20003f04200 */
[----:B------:R-:W-:Y:S01]  /*2eb0*/  BSSY.RECONVERGENT B2, `(.L_x_27) ;  /* 0x0000014000027945 */ /* 0x000fe20003800200 */
[----:B------:R-:W-:Y:S01]  /*2ec0*/  MOV R41, RZ ;  /* 0x000000ff00297202 */ /* 0x000fe20000000f00 */
[----:B------:R-:W-:Y:S01]  /*2ed0*/  IMAD.MOV.U32 R44, RZ, RZ, RZ ;  /* 0x000000ffff2c7224 */ /* 0x000fe200078e00ff */
[----:B------:R-:W-:-:S09]  /*2ee0*/  CS2R R8, SRZ ;  /* 0x0000000000087805 */ /* 0x000fd2000001ff00 */
[----:B------:R-:W-:Y:S05]  /*2ef0*/  @!P0 BRA `(.L_x_28) ;  /* 0x00000000003c8947 */ /* 0x000fea0003800000 */
[C---:B------:R-:W-:Y:S01]  /*2f00*/  FADD R9, R30.reuse, -R37 ;  /* 0x800000251e097221 */ /* 0x040fe20000000000 */
[C---:B------:R-:W-:Y:S01]  /*2f10*/  FADD R14, R29.reuse, -R38 ;  /* 0x800000261d0e7221 */ /* 0x040fe20000000000 */
[----:B------:R-:W-:Y:S01]  /*2f20*/  FADD R8, R29, -R26 ;  /* 0x8000001a1d087221 */ /* 0x000fe20000000000 */
[----:B------:R-:W-:-:S03]  /*2f30*/  FADD R15, R30, -R33 ;  /* 0x800000211e0f7221 */ /* 0x000fc60000000000 */
[----:B------:R-:W-:Y:S01]  /*2f40*/  FMUL R9, R8, R9 ;  /* 0x0000000908097220 */ /* 0x000fe20000400000 */
[----:B------:R-:W-:-:S03]  /*2f50*/  FMUL R15, R14, R15 ;  /* 0x0000000f0e0f7220 */ /* 0x000fc60000400000 */
[----:B------:R-:W-:Y:S01]  /*2f60*/  FMUL R17, R8, R9 ;  /* 0x0000000908117220 */ /* 0x000fe20000400000 */
[----:B------:R-:W-:Y:S02]  /*2f70*/  FADD R16, -R9, R15 ;  /* 0x0000000f09107221 */ /* 0x000fe40000000100 */
[----:B------:R0:W1:Y:S01]  /*2f80*/  F2F.F64.F32 R8, R28 ;  /* 0x0000001c00087310 */ /* 0x0000620000201800 */
[----:B------:R-:W-:Y:S02]  /*2f90*/  FFMA R17, R14, R15, -R17 ;  /* 0x0000000f0e117223 */ /* 0x000fe40000000811 */
[C---:B------:R-:W-:Y:S01]  /*2fa0*/  FSETP.GT.AND P0, PT, R16.reuse, -R16, PT ;  /* 0x800000101000720b */ /* 0x040fe20003f04000 */
[----:B------:R-:W-:-:S03]  /*2fb0*/  FADD R16, R16, R16 ;  /* 0x0000001010107221 */ /* 0x000fc60000000000 */
[----:B------:R-:W-:Y:S02]  /*2fc0*/  FSEL R44, -R17, R17, P0 ;  /* 0x00000011112c7208 */ /* 0x000fe40000000100 */
[----:B0-----:R-:W-:Y:S02]  /*2fd0*/  MOV R28, R42 ;  /* 0x0000002a001c7202 */ /* 0x001fe40000000f00 */
[----:B------:R-:W-:-:S07]  /*2fe0*/  FSEL R41, R16, -R16, P0 ;  /* 0x8000001010297208 */ /* 0x000fce0000000000 */
.L_x_28:
[----:B------:R-:W-:Y:S05]  /*2ff0*/  BSYNC.RECONVERGENT B2 ;  /* 0x0000000000027941 */ /* 0x000fea0003800200 */
.L_x_27:
[----:B------:R-:W0:Y:S01]  /*3000*/  F2F.F64.F32 R16, R41 ;  /* 0x0000002900107310 */ /* 0x000e220000201800 */
[----:B------:R-:W-:Y:S01]  /*3010*/  FADD R14, -R29, R31 ;  /* 0x0000001f1d0e7221 */ /* 0x000fe20000000100 */
[----:B------:R-:W-:Y:S03]  /*3020*/  BSSY.RECONVERGENT B2, `(.L_x_29) ;  /* 0x0000028000027945 */ /* 0x000fe60003800200 */
[----:B------:R-:W-:-:S05]  /*3030*/  FMUL R15, R14, R41 ;  /* 0x000000290e0f7220 */ /* 0x000fca0000400000 */
[----:B------:R-:W-:Y:S02]  /*3040*/  FSETP.GTU.AND P0, PT, R44, R15, PT ;  /* 0x0000000f2c00720b */ /* 0x000fe40003f0c000 */
[----:B------:R-:W2:Y:S01]  /*3050*/  F2F.F64.F32 R14, |R44| ;  /* 0x4000002c000e7310 */ /* 0x000ea20000201800 */
[----:B0-----:R-:W-:-:S08]  /*3060*/  DMUL R16, R16, 0.5 ;  /* 0x3fe0000010107828 */ /* 0x001fd00000000000 */
[----:B-1----:R-:W-:Y:S01]  /*3070*/  DMUL R8, R16, R8 ;  /* 0x0000000810087228 */ /* 0x002fe20000000000 */
[----:B------:R-:W-:Y:S01]  /*3080*/  IMAD.MOV.U32 R17, RZ, RZ, R37 ;  /* 0x000000ffff117224 */ /* 0x000fe200078e0025 */
[----:B------:R-:W-:-:S06]  /*3090*/  MOV R16, R38 ;  /* 0x0000002600107202 */ /* 0x000fcc0000000f00 */
[----:B--2---:R-:W-:Y:S01]  /*30a0*/  DSETP.LE.OR P0, PT, |R8|, R14, !P0 ;  /* 0x0000000e0800722a */ /* 0x004fe20004703600 */
[----:B------:R-:W-:Y:S01]  /*30b0*/  FADD R8, -R29, R24 ;  /* 0x000000181d087221 */ /* 0x000fe20000000100 */
[----:B------:R-:W-:Y:S01]  /*30c0*/  IMAD.MOV.U32 R15, RZ, RZ, R33 ;  /* 0x000000ffff0f7224 */ /* 0x000fe200078e0021 */
[----:B------:R-:W-:Y:S02]  /*30d0*/  MOV R14, R26 ;  /* 0x0000001a000e7202 */ /* 0x000fe40000000f00 */
[----:B------:R-:W-:-:S05]  /*30e0*/  FMUL R9, R8, R41 ;  /* 0x0000002908097220 */ /* 0x000fca0000400000 */
[----:B------:R-:W-:-:S13]  /*30f0*/  FSETP.LTU.AND P0, PT, R44, R9, !P0 ;  /* 0x000000092c00720b */ /* 0x000fda0004709000 */
[----:B------:R-:W-:-:S04]  /*3100*/  @!P0 FSETP.GEU.AND P4, PT, R29, R34, PT ;  /* 0x000000221d00820b */ /* 0x000fc80003f8e000 */
[----:B------:R-:W-:-:S05]  /*3110*/  @!P0 FSEL R8, R24, R31, !P4 ;  /* 0x0000001f18088208 */ /* 0x000fca0006000000 */
[----:B------:R-:W-:-:S04]  /*3120*/  @!P0 FADD R28, -R29, R8 ;  /* 0x000000081d1c8221 */ /* 0x000fc80000000100 */
[----:B------:R-:W-:Y:S01]  /*3130*/  @!P0 FMUL R42, R28, 0.38196602463722229004 ;  /* 0x3ec3910d1c2a8820 */ /* 0x000fe20000400000 */
[----:B------:R-:W-:Y:S06]  /*3140*/  @!P0 BRA `(.L_x_30) ;  /* 0x0000000000548947 */ /* 0x000fec0003800000 */
[----:B------:R-:W0:Y:S01]  /*3150*/  MUFU.RCP R8, R41 ;  /* 0x0000002900087308 */ /* 0x000e220000001000 */
[----:B------:R-:W-:Y:S07]  /*3160*/  BSSY.RECONVERGENT B3, `(.L_x_31) ;  /* 0x000000c000037945 */ /* 0x000fee0003800200 */
[----:B------:R-:W1:Y:S01]  /*3170*/  FCHK P0, R44, R41 ;  /* 0x000000292c007302 */ /* 0x000e620000000000 */
[----:B0-----:R-:W-:-:S04]  /*3180*/  FFMA R9, R8, -R41, 1 ;  /* 0x3f80000008097423 */ /* 0x001fc80000000829 */
[----:B------:R-:W-:-:S04]  /*3190*/  FFMA R8, R8, R9, R8 ;  /* 0x0000000908087223 */ /* 0x000fc80000000008 */
[----:B------:R-:W-:-:S04]  /*31a0*/  FFMA R9, R8, R44, RZ ;  /* 0x0000002c08097223 */ /* 0x000fc800000000ff */
[----:B------:R-:W-:-:S04]  /*31b0*/  FFMA R38, R9, -R41, R44 ;  /* 0x8000002909267223 */ /* 0x000fc8000000002c */
[----:B------:R-:W-:Y:S01]  /*31c0*/  FFMA R42, R8, R38, R9 ;  /* 0x00000026082a7223 */ /* 0x000fe20000000009 */
[----:B-1----:R-:W-:Y:S06]  /*31d0*/  @!P0 BRA `(.L_x_32) ;  /* 0x0000000000108947 */ /* 0x002fec0003800000 */
[----:B------:R-:W-:Y:S01]  /*31e0*/  IMAD.MOV.U32 R8, RZ, RZ, R44 ;  /* 0x000000ffff087224 */ /* 0x000fe200078e002c */
[----:B------:R-:W-:Y:S02]  /*31f0*/  MOV R9, R41 ;  /* 0x0000002900097202 */ /* 0x000fe40000000f00 */
[----:B------:R-:W-:-:S07]  /*3200*/  MOV R37, 0x3220 ;  /* 0x0000322000257802 */ /* 0x000fce0000000f00 */
[----:B------:R-:W-:Y:S05]  /*3210*/  CALL.REL.NOINC `($__internal_2_$__cuda_sm3x_div_rn_noftz_f32_slowpath) ;  /* 0x0000000c00a47944 */ /* 0x000fea0003c00000 */
.L_x_32:
[----:B------:R-:W-:Y:S05]  /*3220*/  BSYNC.RECONVERGENT B3 ;  /* 0x0000000000037941 */ /* 0x000fea0003800200 */
.L_x_31:
[----:B------:R-:W-:-:S04]  /*3230*/  FADD R8, R29, R42 ;  /* 0x0000002a1d087221 */ /* 0x000fc80000000000 */
[C---:B------:R-:W-:Y:S01]  /*3240*/  FADD R9, R8.reuse, -R31 ;  /* 0x8000001f08097221 */ /* 0x040fe20000000000 */
[----:B------:R-:W-:-:S05]  /*3250*/  FADD R8, -R8, R24 ;  /* 0x0000001808087221 */ /* 0x000fca0000000100 */
[----:B------:R-:W-:-:S04]  /*3260*/  FMNMX R9, R9, R8, PT ;  /* 0x0000000809097209 */ /* 0x000fc80003800000 */
[----:B------:R-:W-:-:S13]  /*3270*/  FSETP.GEU.AND P4, PT, R9, R32, PT ;  /* 0x000000200900720b */ /* 0x000fda0003f8e000 */
[----:B------:R-:W-:-:S04]  /*3280*/  @!P4 FSETP.GE.AND P0, PT, R29, R34, PT ;  /* 0x000000221d00c20b */ /* 0x000fc80003f06000 */
[----:B------:R-:W-:-:S09]  /*3290*/  @!P4 FSEL R42, -R35, R35, P0 ;  /* 0x00000023232ac208 */ /* 0x000fd20000000100 */
.L_x_30:
[----:B------:R-:W-:Y:S05]  /*32a0*/  BSYNC.RECONVERGENT B2 ;  /* 0x0000000000027941 */ /* 0x000fea0003800200 */
.L_x_29:
[C---:B------:R-:W-:Y:S01]  /*32b0*/  FSETP.GT.AND P0, PT, R42.reuse, RZ, PT ;  /* 0x000000ff2a00720b */ /* 0x040fe20003f04000 */
[----:B------:R-:W-:Y:S01]  /*32c0*/  BSSY.RECONVERGENT B2, `(.L_x_33) ;  /* 0x000005a000027945 */ /* 0x000fe20003800200 */
[-C--:B------:R-:W-:Y:S02]  /*32d0*/  FSETP.GE.AND P4, PT, |R42|, R35.reuse, PT ;  /* 0x000000232a00720b */ /* 0x080fe40003f86200 */
[----:B------:R-:W-:-:S04]  /*32e0*/  FSEL R35, R35, -R35, P0 ;  /* 0x8000002323237208 */ /* 0x000fc80000000000 */
[----:B------:R-:W-:-:S05]  /*32f0*/  FSEL R8, R35, R42, !P4 ;  /* 0x0000002a23087208 */ /* 0x000fca0006000000 */
[----:B------:R-:W-:-:S04]  /*3300*/  FADD R8, R29, R8 ;  /* 0x000000081d087221 */ /* 0x000fc80000000000 */
[----:B------:R-:W-:-:S04]  /*3310*/  FADD R9, R8, -UR6 ;  /* 0x8000000608097e21 */ /* 0x000fc80008000000 */
[----:B------:R-:W-:-:S04]  /*3320*/  FFMA R32, R9, R2, 1 ;  /* 0x3f80000009207423 */ /* 0x000fc80000000002 */
[C---:B------:R-:W-:Y:S01]  /*3330*/  FMUL R9, |R32|.reuse, 16777216 ;  /* 0x4b80000020097820 */ /* 0x040fe20000400200 */
[C---:B------:R-:W-:Y:S02]  /*3340*/  FSETP.GEU.AND P0, PT, |R32|.reuse, 1.175494350822287508e-38, PT ;  /* 0x008000002000780b */ /* 0x040fe40003f0e200 */
[----:B------:R-:W-:Y:S02]  /*3350*/  FSETP.EQ.OR P4, PT, R32, 1, !P2 ;  /* 0x3f8000002000780b */ /* 0x000fe40005782400 */
[----:B------:R-:W-:-:S05]  /*3360*/  FSEL R9, R9, |R32|, !P0 ;  /* 0x4000002009097208 */ /* 0x000fca0004000000 */
[----:B------:R-:W-:-:S05]  /*3370*/  VIADD R34, R9, 0xc0cafb0d ;  /* 0xc0cafb0d09227836 */ /* 0x000fca0000000000 */
[----:B------:R-:W-:-:S04]  /*3380*/  LOP3.LUT R34, R34, 0xff800000, RZ, 0xc0, !PT ;  /* 0xff80000022227812 */ /* 0x000fc800078ec0ff */
[----:B------:R-:W-:-:S05]  /*3390*/  IADD3 R9, PT, PT, R9, -R34, RZ ;  /* 0x8000002209097210 */ /* 0x000fca0007ffe0ff */
[C---:B------:R-:W-:Y:S01]  /*33a0*/  FADD R37, R9.reuse, 1 ;  /* 0x3f80000009257421 */ /* 0x040fe20000000000 */
[----:B------:R-:W-:-:S04]  /*33b0*/  FADD R38, R9, -1 ;  /* 0xbf80000009267421 */ /* 0x000fc80000000000 */
[----:B------:R-:W-:Y:S01]  /*33c0*/  FADD R44, R38, R38 ;  /* 0x00000026262c7221 */ /* 0x000fe20000000000 */
[----:B------:R-:W0:Y:S03]  /*33d0*/  MUFU.RCP R37, R37 ;  /* 0x0000002500257308 */ /* 0x000e260000001000 */
[----:B0-----:R-:W-:Y:S01]  /*33e0*/  FMUL R9, R37, R44 ;  /* 0x0000002c25097220 */ /* 0x001fe20000400000 */
[----:B------:R-:W-:-:S03]  /*33f0*/  IMAD.MOV.U32 R44, RZ, RZ, 0x3a2c32e4 ;  /* 0x3a2c32e4ff2c7424 */ /* 0x000fc600078e00ff */
[----:B------:R-:W-:-:S04]  /*3400*/  FADD R35, R38, -R9 ;  /* 0x8000000926237221 */ /* 0x000fc80000000000 */
[----:B------:R-:W-:-:S04]  /*3410*/  FADD R35, R35, R35 ;  /* 0x0000002323237221 */ /* 0x000fc80000000000 */
[----:B------:R-:W-:Y:S01]  /*3420*/  FFMA R38, R38, -R9, R35 ;  /* 0x8000000926267223 */ /* 0x000fe20000000023 */
[----:B------:R-:W-:Y:S02]  /*3430*/  I2FP.F32.S32 R35, R34 ;  /* 0x0000002200237245 */ /* 0x000fe40000201400 */
[----:B------:R-:W-:Y:S01]  /*3440*/  FSEL R34, RZ, -24, P0 ;  /* 0xc1c00000ff227808 */ /* 0x000fe20000000000 */
[----:B------:R-:W-:-:S04]  /*3450*/  FMUL R41, R37, R38 ;  /* 0x0000002625297220 */ /* 0x000fc80000400000 */
[----:B------:R-:W-:Y:S01]  /*3460*/  FFMA R38, R35, 1.1920928955078125e-07, R34 ;  /* 0x3400000023267823 */ /* 0x000fe20000000022 */
[----:B------:R-:W-:-:S03]  /*3470*/  FMUL R35, R9, R9 ;  /* 0x0000000909237220 */ /* 0x000fc60000400000 */
[----:B------:R-:W-:Y:S01]  /*3480*/  FFMA R34, R9, 1.4426950216293334961, R38 ;  /* 0x3fb8aa3b09227823 */ /* 0x000fe20000000026 */
[----:B------:R-:W-:-:S03]  /*3490*/  FFMA R44, R35, R44, 0.0032181653659790754318 ;  /* 0x3b52e7db232c7423 */ /* 0x000fc6000000002c */
[----:B------:R-:W-:Y:S01]  /*34a0*/  FADD R38, R38, -R34 ;  /* 0x8000002226267221 */ /* 0x000fe20000000000 */
[----:B------:R-:W-:-:S03]  /*34b0*/  FFMA R44, R35, R44, 0.018033718690276145935 ;  /* 0x3c93bb73232c7423 */ /* 0x000fc6000000002c */
[----:B------:R-:W-:Y:S01]  /*34c0*/  FFMA R38, R9, 1.4426950216293334961, R38 ;  /* 0x3fb8aa3b09267823 */ /* 0x000fe20000000026 */
[----:B------:R-:W-:-:S03]  /*34d0*/  FFMA R44, R35, R44, 0.12022458761930465698 ;  /* 0x3df6384f232c7423 */ /* 0x000fc6000000002c */
[----:B------:R-:W-:Y:S01]  /*34e0*/  FFMA R38, R41, 1.4426950216293334961, R38 ;  /* 0x3fb8aa3b29267823 */ /* 0x000fe20000000026 */
[----:B------:R-:W-:-:S03]  /*34f0*/  FMUL R44, R35, R44 ;  /* 0x0000002c232c7220 */ /* 0x000fc60000400000 */
[----:B------:R-:W-:Y:S01]  /*3500*/  FFMA R38, R9, 1.9251366722983220825e-08, R38 ;  /* 0x32a55e3409267823 */ /* 0x000fe20000000026 */
[----:B------:R-:W-:-:S04]  /*3510*/  FMUL R35, R44, 3 ;  /* 0x404000002c237820 */ /* 0x000fc80000400000 */
[----:B------:R-:W-:-:S04]  /*3520*/  FFMA R35, R41, R35, R38 ;  /* 0x0000002329237223 */ /* 0x000fc80000000026 */
[----:B------:R-:W-:-:S04]  /*3530*/  FFMA R35, R9, R44, R35 ;  /* 0x0000002c09237223 */ /* 0x000fc80000000023 */
[----:B------:R-:W-:-:S04]  /*3540*/  FADD R9, R34, R35 ;  /* 0x0000002322097221 */ /* 0x000fc80000000000 */
[----:B------:R-:W-:Y:S01]  /*3550*/  FMUL R38, R9, R3 ;  /* 0x0000000309267220 */ /* 0x000fe20000400000 */
[----:B------:R-:W-:-:S03]  /*3560*/  FADD R34, -R34, R9 ;  /* 0x0000000922227221 */ /* 0x000fc60000000100 */
[----:B------:R-:W0:Y:S01]  /*3570*/  FRND R37, R38 ;  /* 0x0000002600257307 */ /* 0x000e220000201000 */
[----:B------:R-:W-:Y:S01]  /*3580*/  FADD R34, R35, -R34 ;  /* 0x8000002223227221 */ /* 0x000fe20000000000 */
[----:B------:R-:W-:Y:S01]  /*3590*/  FFMA R9, R9, R3, -R38 ;  /* 0x0000000309097223 */ /* 0x000fe20000000826 */
[----:B------:R-:W-:-:S03]  /*35a0*/  FSETP.GEU.AND P5, PT, R38, RZ, PT ;  /* 0x000000ff2600720b */ /* 0x000fc60003fae000 */
[----:B------:R-:W-:Y:S02]  /*35b0*/  FFMA R9, R34, R3, R9 ;  /* 0x0000000322097223 */ /* 0x000fe40000000009 */
[----:B------:R-:W1:Y:S01]  /*35c0*/  F2I.NTZ R35, R38 ;  /* 0x0000002600237305 */ /* 0x000e620000203100 */
[----:B0-----:R-:W-:Y:S01]  /*35d0*/  FADD R34, R38, -R37 ;  /* 0x8000002526227221 */ /* 0x001fe20000000000 */
[----:B------:R-:W-:-:S03]  /*35e0*/  FSETP.GT.AND P0, PT, R37, RZ, PT ;  /* 0x000000ff2500720b */ /* 0x000fc60003f04000 */
[----:B------:R-:W-:Y:S01]  /*35f0*/  FADD R9, R9, R34 ;  /* 0x0000002209097221 */ /* 0x000fe20000000000 */
[----:B------:R-:W-:Y:S01]  /*3600*/  HFMA2 R34, -RZ, RZ, 0.64013671875, -15.109375 ;  /* 0x391fcb8eff227431 */ /* 0x000fe200000001ff */
[----:B------:R-:W-:Y:S02]  /*3610*/  SEL R44, RZ, 0x83000000, P0 ;  /* 0x83000000ff2c7807 */ /* 0x000fe40000000000 */
[----:B------:R-:W-:Y:S02]  /*3620*/  FSETP.GT.AND P0, PT, |R38|, 152, PT ;  /* 0x431800002600780b */ /* 0x000fe40003f04200 */
[----:B------:R-:W-:-:S04]  /*3630*/  FFMA R34, R9, R34, 0.0013391353422775864601 ;  /* 0x3aaf85ed09227423 */ /* 0x000fc80000000022 */
[----:B------:R-:W-:-:S04]  /*3640*/  FFMA R34, R9, R34, 0.0096188392490148544312 ;  /* 0x3c1d985609227423 */ /* 0x000fc80000000022 */
[----:B------:R-:W-:-:S04]  /*3650*/  FFMA R34, R9, R34, 0.055503588169813156128 ;  /* 0x3d6357bb09227423 */ /* 0x000fc80000000022 */
[----:B------:R-:W-:-:S04]  /*3660*/  FFMA R34, R9, R34, 0.24022644758224487305 ;  /* 0x3e75fdec09227423 */ /* 0x000fc80000000022 */
[----:B------:R-:W-:-:S04]  /*3670*/  FFMA R34, R9, R34, 0.69314718246459960938 ;  /* 0x3f31721809227423 */ /* 0x000fc80000000022 */
[----:B------:R-:W-:Y:S01]  /*3680*/  FFMA R34, R9, R34, 1 ;  /* 0x3f80000009227423 */ /* 0x000fe20000000022 */
[----:B------:R-:W-:Y:S01]  /*3690*/  VIADD R9, R44, 0x7f000000 ;  /* 0x7f0000002c097836 */ /* 0x000fe20000000000 */
[----:B-1----:R-:W-:-:S03]  /*36a0*/  LEA R44, R35, -R44, 0x17 ;  /* 0x8000002c232c7211 */ /* 0x002fc600078eb8ff */
[----:B------:R-:W-:-:S04]  /*36b0*/  FMUL R9, R34, R9 ;  /* 0x0000000922097220 */ /* 0x000fc80000400000 */
[----:B------:R-:W-:Y:S01]  /*36c0*/  FMUL R44, R9, R44 ;  /* 0x0000002c092c7220 */ /* 0x000fe20000400000 */
[----:B------:R-:W-:Y:S01]  /*36d0*/  IMAD.MOV.U32 R9, RZ, RZ, 0x3f800000 ;  /* 0x3f800000ff097424 */ /* 0x000fe200078e00ff */
[----:B------:R-:W-:Y:S01]  /*36e0*/  @P0 FSEL R44, RZ, +INF , !P5 ;  /* 0x7f800000ff2c0808 */ /* 0x000fe20006800000 */
[----:B------:R-:W-:Y:S06]  /*36f0*/  @P4 BRA `(.L_x_34) ;  /* 0x0000000000584947 */ /* 0x000fec0003800000 */
[----:B------:R-:W-:-:S04]  /*3700*/  FSETP.NAN.AND P0, PT, |R3|, |R3|, PT ;  /* 0x400000030300720b */ /* 0x000fc80003f08200 */
[----:B------:R-:W-:-:S13]  /*3710*/  FSETP.NUM.AND P0, PT, |R32|, |R32|, !P0 ;  /* 0x400000202000720b */ /* 0x000fda0004707200 */
[----:B------:R-:W-:Y:S01]  /*3720*/  @!P0 FADD R9, R32, R3 ;  /* 0x0000000320098221 */ /* 0x000fe20000000000 */
[----:B------:R-:W-:Y:S06]  /*3730*/  @!P0 BRA `(.L_x_34) ;  /* 0x0000000000488947 */ /* 0x000fec0003800000 */
[----:B------:R-:W-:-:S04]  /*3740*/  FSETP.NEU.AND P0, PT, |R32|, +INF , PT ;  /* 0x7f8000002000780b */ /* 0x000fc80003f0d200 */
[----:B------:R-:W-:-:S04]  /*3750*/  FSETP.NEU.AND P0, PT, R32, RZ, P0 ;  /* 0x000000ff2000720b */ /* 0x000fc8000070d000 */
[----:B------:R-:W-:Y:S02]  /*3760*/  FSETP.GEU.OR P4, PT, R3, RZ, P0 ;  /* 0x000000ff0300720b */ /* 0x000fe4000078e400 */
[----:B------:R-:W-:-:S07]  /*3770*/  FSETP.NEU.AND P5, PT, |R4|, 1, !P0 ;  /* 0x3f8000000400780b */ /* 0x000fce00047ad200 */
[----:B------:R-:W-:-:S05]  /*3780*/  @!P0 FADD R34, R32, R32 ;  /* 0x0000002020228221 */ /* 0x000fca0000000000 */
[----:B------:R-:W-:-:S04]  /*3790*/  @!P4 LOP3.LUT R34, R34, 0x7f800000, RZ, 0x3c, !PT ;  /* 0x7f8000002222c812 */ /* 0x000fc800078e3cff */
[----:B------:R-:W-:-:S04]  /*37a0*/  @P5 LOP3.LUT R34, R34, 0x7fffffff, RZ, 0xc0, !PT ;  /* 0x7fffffff22225812 */ /* 0x000fc800078ec0ff */
[----:B------:R-:W-:Y:S01]  /*37b0*/  @!P0 MOV R9, R34 ;  /* 0x0000002200098202 */ /* 0x000fe20000000f00 */
[----:B------:R-:W-:Y:S06]  /*37c0*/  @!P0 BRA `(.L_x_34) ;  /* 0x0000000000248947 */ /* 0x000fec0003800000 */
[----:B------:R-:W-:Y:S02]  /*37d0*/  FSETP.NEU.AND P0, PT, |R3|, +INF , PT ;  /* 0x7f8000000300780b */ /* 0x000fe40003f0d200 */
[----:B------:R-:W-:-:S13]  /*37e0*/  FSETP.EQ.AND P4, PT, R32, -1, PT ;  /* 0xbf8000002000780b */ /* 0x000fda0003f82000 */
[----:B------:R-:W-:Y:S05]  /*37f0*/  @!P0 BRA P4, `(.L_x_34) ;  /* 0x0000000000188947 */ /* 0x000fea0002000000 */
[----:B------:R-:W-:Y:S01]  /*3800*/  FSETP.GEU.AND P0, PT, R32, RZ, PT ;  /* 0x000000ff2000720b */ /* 0x000fe20003f0e000 */
[----:B------:R-:W-:-:S12]  /*3810*/  IMAD.MOV.U32 R9, RZ, RZ, R44 ;  /* 0x000000ffff097224 */ /* 0x000fd800078e002c */
[----:B------:R-:W-:Y:S02]  /*3820*/  @!P0 FSETP.NEU.AND P5, PT, |R4|, 1, PT ;  /* 0x3f8000000400880b */ /* 0x000fe40003fad200 */
[----:B------:R-:W-:Y:S02]  /*3830*/  @!P0 FSETP.NEU.AND P4, PT, R3, R6, PT ;  /* 0x000000060300820b */ /* 0x000fe40003f8d000 */
[----:B------:R-:W-:-:S04]  /*3840*/  @!P0 FSEL R32, R44, -R44, P5 ;  /* 0x8000002c2c208208 */ /* 0x000fc80002800000 */
[----:B------:R-:W-:-:S07]  /*3850*/  @!P0 FSEL R9, R32, +QNAN , !P4 ;  /* 0x7fffffff20098808 */ /* 0x000fce0006000000 */
.L_x_34:
[----:B------:R-:W-:Y:S05]  /*3860*/  BSYNC.RECONVERGENT B2 ;  /* 0x0000000000027941 */ /* 0x000fea0003800200 */
.L_x_33:
[----:B------:R-:W-:Y:S01]  /*3870*/  FADD R9, -R9, 1 ;  /* 0x3f80000009097421 */ /* 0x000fe20000000100 */
[----:B------:R-:W-:Y:S03]  /*3880*/  BSSY.RECONVERGENT B2, `(.L_x_35) ;  /* 0x000001d000027945 */ /* 0x000fe60003800200 */
[----:B------:R-:W-:-:S05]  /*3890*/  FADD R32, -R22, R9 ;  /* 0x0000000916207221 */ /* 0x000fca0000000100 */
[----:B------:R-:W-:-:S13]  /*38a0*/  FSETP.GTU.AND P0, PT, |R32|, R30, PT ;  /* 0x0000001e2000720b */ /* 0x000fda0003f0c200 */
[-C--:B------:R-:W-:Y:S01]  /*38b0*/  @!P0 FSETP.GEU.AND P4, PT, R8, R29.reuse, PT ;  /* 0x0000001d0800820b */ /* 0x080fe20003f8e000 */
[----:B------:R-:W-:Y:S01]  /*38c0*/  @!P0 IMAD.MOV.U32 R37, RZ, RZ, R33 ;  /* 0x000000ffff258224 */ /* 0x000fe200078e0021 */
[----:B------:R-:W-:Y:S01]  /*38d0*/  @!P0 MOV R38, R26 ;  /* 0x0000001a00268202 */ /* 0x000fe20000000f00 */
[----:B------:R-:W-:Y:S01]  /*38e0*/  @!P0 IMAD.MOV.U32 R33, RZ, RZ, R30 ;  /* 0x000000ffff218224 */ /* 0x000fe200078e001e */
[----:B------:R-:W-:Y:S01]  /*38f0*/  @!P0 FSEL R24, R29, R24, !P4 ;  /* 0x000000181d188208 */ /* 0x000fe20006000000 */
[----:B------:R-:W-:Y:S01]  /*3900*/  @!P0 FADD R30, |R32|, -RZ ;  /* 0x800000ff201e8221 */ /* 0x000fe20000000200 */
[-C--:B------:R-:W-:Y:S02]  /*3910*/  @!P0 FSEL R31, R31, R29.reuse, !P4 ;  /* 0x0000001d1f1f8208 */ /* 0x080fe40006000000 */
[----:B------:R-:W-:Y:S02]  /*3920*/  @!P0 MOV R26, R29 ;  /* 0x0000001d001a8202 */ /* 0x000fe40000000f00 */
[----:B------:R-:W-:Y:S01]  /*3930*/  @!P0 MOV R29, R8 ;  /* 0x00000008001d8202 */ /* 0x000fe20000000f00 */
[----:B------:R-:W-:Y:S06]  /*3940*/  @!P0 BRA `(.L_x_36) ;  /* 0x0000000000408947 */ /* 0x000fec0003800000 */
[-C--:B------:R-:W-:Y:S01]  /*3950*/  FSETP.NEU.AND P0, PT, R14, R29.reuse, PT ;  /* 0x0000001d0e00720b */ /* 0x080fe20003f0d000 */
[----:B------:R-:W-:Y:S01]  /*3960*/  IMAD.MOV.U32 R26, RZ, RZ, R8 ;  /* 0x000000ffff1a7224 */ /* 0x000fe200078e0008 */
[----:B------:R-:W-:Y:S01]  /*3970*/  FSETP.GEU.AND P5, PT, R8, R29, PT ;  /* 0x0000001d0800720b */ /* 0x000fe20003fae000 */
[C---:B------:R-:W-:Y:S01]  /*3980*/  FADD R33, |R32|.reuse, -RZ ;  /* 0x800000ff20217221 */ /* 0x040fe20000000200 */
[----:B------:R-:W-:Y:S01]  /*3990*/  FSETP.LE.OR P0, PT, |R32|, R15, !P0 ;  /* 0x0000000f2000720b */ /* 0x000fe20004703600 */
[----:B------:R-:W-:Y:S01]  /*39a0*/  IMAD.MOV.U32 R38, RZ, RZ, R14 ;  /* 0x000000ffff267224 */ /* 0x000fe200078e000e */
[----:B------:R-:W-:Y:S01]  /*39b0*/  FSEL R24, R40, R8, !P5 ;  /* 0x0000000828187208 */ /* 0x000fe20006800000 */
[----:B------:R-:W-:Y:S01]  /*39c0*/  IMAD.MOV.U32 R37, RZ, RZ, R15 ;  /* 0x000000ffff257224 */ /* 0x000fe200078e000f */
[----:B------:R-:W-:-:S09]  /*39d0*/  FSEL R31, R8, R39, !P5 ;  /* 0x00000027081f7208 */ /* 0x000fd20006800000 */
[CC--:B------:R-:W-:Y:S02]  /*39e0*/  @!P0 FSETP.NEU.AND P4, PT, R16.reuse, R14.reuse, PT ;  /* 0x0000000e1000820b */ /* 0x0c0fe40003f8d000 */
[----:B------:R-:W-:Y:S02]  /*39f0*/  @!P0 MOV R26, R14 ;  /* 0x0000000e001a8202 */ /* 0x000fe40000000f00 */
[----:B------:R-:W-:Y:S02]  /*3a00*/  @!P0 FSETP.EQ.OR P4, PT, R16, R29, !P4 ;  /* 0x0000001d1000820b */ /* 0x000fe40006782400 */
[----:B------:R-:W-:Y:S02]  /*3a10*/  @!P0 MOV R33, R15 ;  /* 0x0000000f00218202 */ /* 0x000fe40000000f00 */
[----:B------:R-:W-:-:S04]  /*3a20*/  @!P0 FSETP.LE.OR P4, PT, |R32|, R17, P4 ;  /* 0x000000112000820b */ /* 0x000fc80002783600 */
[----:B------:R-:W-:Y:S02]  /*3a30*/  @!P0 FSEL R38, R8, R16, P4 ;  /* 0x0000001008268208 */ /* 0x000fe40002000000 */
[----:B------:R-:W-:-:S07]  /*3a40*/  @!P0 FSEL R37, |R32|, R17, P4 ;  /* 0x0000001120258208 */ /* 0x000fce0002000200 */
.L_x_36:
[----:B------:R-:W-:Y:S05]  /*3a50*/  BSYNC.RECONVERGENT B2 ;  /* 0x0000000000027941 */ /* 0x000fea0003800200 */
.L_x_35:
[----:B------:R-:W-:-:S04]  /*3a60*/  IADD3 R36, PT, PT, R36, 0x1, RZ ;  /* 0x0000000124247810 */ /* 0x000fc80007ffe0ff */
[----:B------:R-:W-:-:S13]  /*3a70*/  ISETP.NE.AND P0, PT, R36, 0x12c, PT ;  /* 0x0000012c2400780c */ /* 0x000fda0003f05270 */
[----:B------:R-:W-:Y:S05]  /*3a80*/  @P0 BRA `(.L_x_37) ;  /* 0xfffffff000c80947 */ /* 0x000fea000383ffff */
.L_x_26:
[----:B------:R-:W-:Y:S05]  /*3a90*/  BSYNC.RECONVERGENT B0 ;  /* 0x0000000000007941 */ /* 0x000fea0003800200 */
.L_x_25:
[----:B------:R-:W-:Y:S01]  /*3aa0*/  FADD R20, R29, R20 ;  /* 0x000000141d147221 */ /* 0x000fe20000000000 */
[----:B------:R-:W-:Y:S06]  /*3ab0*/  @P3 BRA `(.L_x_38) ;  /* 0xfffffff000183947 */ /* 0x000fec000383ffff */
.L_x_24:
[----:B------:R-:W-:Y:S05]  /*3ac0*/  BSYNC.RECONVERGENT B1 ;  /* 0x0000000000017941 */ /* 0x000fea0003800200 */
.L_x_23:
[----:B------:R-:W1:Y:S01]  /*3ad0*/  LDC.64 R8, c[0x0][0x380] ;  /* 0x0000e000ff087b82 */ /* 0x000e620000000a00 */
[----:B------:R-:W3:Y:S01]  /*3ae0*/  LDCU UR8, c[0x0][0x360] ;  /* 0x00006c00ff0877ac */ /* 0x000ee20008000800 */
[----:B------:R-:W4:Y:S06]  /*3af0*/  LDCU UR9, c[0x0][0x398] ;  /* 0x00007300ff0977ac */ /* 0x000f2c0008000800 */
[----:B------:R-:W3:Y:S01]  /*3b00*/  LDC R11, c[0x0][0x370] ;  /* 0x0000dc00ff0b7b82 */ /* 0x000ee20000000800 */
[----:B-1----:R-:W-:-:S05]  /*3b10*/  IMAD.WIDE R8, R0, 0x4, R8 ;  /* 0x0000000400087825 */ /* 0x002fca00078e0208 */
[----:B------:R1:W-:Y:S01]  /*3b20*/  STG.E desc[UR4][R8.64], R20 ;  /* 0x0000001408007986 */ /* 0x0003e2000c101904 */
[----:B---3--:R-:W-:-:S05]  /*3b30*/  IMAD R0, R11, UR8, R0 ;  /* 0x000000080b007c24 */ /* 0x008fca000f8e0200 */
[----:B----4-:R-:W-:-:S13]  /*3b40*/  ISETP.GE.AND P0, PT, R0, UR9, PT ;  /* 0x0000000900007c0c */ /* 0x010fda000bf06270 */
[----:B-1----:R-:W-:Y:S05]  /*3b50*/  @!P0 BRA `(.L_x_39) ;  /* 0xffffffcc00d48947 */ /* 0x002fea000383ffff */
[----:B------:R-:W-:Y:S05]  /*3b60*/  EXIT ;  /* 0x000000000000794d */ /* 0x000fea0003800000 */
        .weak           $__internal_0_$__cuda_sm20_dblrcp_rn_slowpath_v3
        .type           $__internal_0_$__cuda_sm20_dblrcp_rn_slowpath_v3,@function
        .size           $__internal_0_$__cuda_sm20_dblrcp_rn_slowpath_v3,($__internal_1_$__cuda_sm20_dsqrt_rn_f64_mediumpath_v1 - $__internal_0_$__cuda_sm20_dblrcp_rn_slowpath_v3)
$__internal_0_$__cuda_sm20_dblrcp_rn_slowpath_v3:
[----:B------:R-:W-:Y:S01]  /*3b70*/  DSETP.GTU.AND P0, PT, |R20|, +INF , PT ;  /* 0x7ff000001400742a */ /* 0x000fe20003f0c200 */
[----:B------:R-:W-:-:S13]  /*3b80*/  BSSY.RECONVERGENT B3, `(.L_x_40) ;  /* 0x0000024000037945 */ /* 0x000fda0003800200 */
[----:B------:R-:W-:Y:S05]  /*3b90*/  @P0 BRA `(.L_x_41) ;  /* 0x0000000000800947 */ /* 0x000fea0003800000 */
[----:B------:R-:W-:-:S05]  /*3ba0*/  LOP3.LUT R23, R21, 0x7fffffff, RZ, 0xc0, !PT ;  /* 0x7fffffff15177812 */ /* 0x000fca00078ec0ff */
[----:B------:R-:W-:-:S05]  /*3bb0*/  VIADD R22, R23, 0xffffffff ;  /* 0xffffffff17167836 */ /* 0x000fca0000000000 */
[----:B------:R-:W-:-:S13]  /*3bc0*/  ISETP.GE.U32.AND P0, PT, R22, 0x7fefffff, PT ;  /* 0x7fefffff1600780c */ /* 0x000fda0003f06070 */
[----:B------:R-:W-:Y:S02]  /*3bd0*/  @P0 LOP3.LUT R25, R21, 0x7ff00000, RZ, 0x3c, !PT ;  /* 0x7ff0000015190812 */ /* 0x000fe400078e3cff */
[----:B------:R-:W-:Y:S01]  /*3be0*/  @P0 MOV R24, RZ ;  /* 0x000000ff00180202 */ /* 0x000fe20000000f00 */
[----:B------:R-:W-:Y:S06]  /*3bf0*/  @P0 BRA `(.L_x_42) ;  /* 0x0000000000700947 */ /* 0x000fec0003800000 */
[----:B------:R-:W-:-:S13]  /*3c00*/  ISETP.GE.U32.AND P0, PT, R23, 0x1000001, PT ;  /* 0x010000011700780c */ /* 0x000fda0003f06070 */
[----:B------:R-:W-:Y:S05]  /*3c10*/  @!P0 BRA `(.L_x_43) ;  /* 0x0000000000388947 */ /* 0x000fea0003800000 */
[----:B------:R-:W-:Y:S01]  /*3c20*/  VIADD R23, R21, 0xc0200000 ;  /* 0xc020000015177836 */ /* 0x000fe20000000000 */
[----:B------:R-:W-:Y:S01]  /*3c30*/  MOV R22, R20 ;  /* 0x0000001400167202 */ /* 0x000fe20000000f00 */
[----:B------:R-:W-:Y:S02]  /*3c40*/  IMAD.MOV.U32 R24, RZ, RZ, R27 ;  /* 0x000000ffff187224 */ /* 0x000fe400078e001b */
[----:B------:R-:W0:Y:S04]  /*3c50*/  MUFU.RCP64H R25, R23 ;  /* 0x0000001700197308 */ /* 0x000e280000001800 */
[----:B0-----:R-:W-:-:S08]  /*3c60*/  DFMA R26, -R22, R24, 1 ;  /* 0x3ff00000161a742b */ /* 0x001fd00000000118 */
[----:B------:R-:W-:-:S08]  /*3c70*/  DFMA R26, R26, R26, R26 ;  /* 0x0000001a1a1a722b */ /* 0x000fd0000000001a */
[----:B------:R-:W-:-:S08]  /*3c80*/  DFMA R26, R24, R26, R24 ;  /* 0x0000001a181a722b */ /* 0x000fd00000000018 */
[----:B------:R-:W-:-:S08]  /*3c90*/  DFMA R24, -R22, R26, 1 ;  /* 0x3ff000001618742b */ /* 0x000fd0000000011a */
[----:B------:R-:W-:-:S08]  /*3ca0*/  DFMA R24, R26, R24, R26 ;  /* 0x000000181a18722b */ /* 0x000fd0000000001a */
[----:B------:R-:W-:-:S08]  /*3cb0*/  DMUL R24, R24, 2.2250738585072013831e-308 ;  /* 0x0010000018187828 */ /* 0x000fd00000000000 */
[----:B------:R-:W-:-:S08]  /*3cc0*/  DFMA R26, -R20, R24, 1 ;  /* 0x3ff00000141a742b */ /* 0x000fd00000000118 */
[----:B------:R-:W-:-:S08]  /*3cd0*/  DFMA R26, R26, R26, R26 ;  /* 0x0000001a1a1a722b */ /* 0x000fd0000000001a */
[----:B------:R-:W-:Y:S01]  /*3ce0*/  DFMA R24, R24, R26, R24 ;  /* 0x0000001a1818722b */ /* 0x000fe20000000018 */
[----:B------:R-:W-:Y:S10]  /*3cf0*/  BRA `(.L_x_42) ;  /* 0x0000000000307947 */ /* 0x000ff40003800000 */
.L_x_43:
[----:B------:R-:W-:Y:S01]  /*3d00*/  DMUL R22, R20, 8.11296384146066816958e+31 ;  /* 0x4690000014167828 */ /* 0x000fe20000000000 */
[----:B------:R-:W-:-:S05]  /*3d10*/  MOV R24, R27 ;  /* 0x0000001b00187202 */ /* 0x000fca0000000f00 */
[----:B------:R-:W0:Y:S02]  /*3d20*/  MUFU.RCP64H R25, R23 ;  /* 0x0000001700197308 */ /* 0x000e240000001800 */
[----:B0-----:R-:W-:-:S08]  /*3d30*/  DFMA R26, -R22, R24, 1 ;  /* 0x3ff00000161a742b */ /* 0x001fd00000000118 */
[----:B------:R-:W-:-:S08]  /*3d40*/  DFMA R26, R26, R26, R26 ;  /* 0x0000001a1a1a722b */ /* 0x000fd0000000001a */
[----:B------:R-:W-:-:S08]  /*3d50*/  DFMA R26, R24, R26, R24 ;  /* 0x0000001a181a722b */ /* 0x000fd00000000018 */
[----:B------:R-:W-:-:S08]  /*3d60*/  DFMA R24, -R22, R26, 1 ;  /* 0x3ff000001618742b */ /* 0x000fd0000000011a */
[----:B------:R-:W-:-:S08]  /*3d70*/  DFMA R24, R26, R24, R26 ;  /* 0x000000181a18722b */ /* 0x000fd0000000001a */
[----:B------:R-:W-:Y:S01]  /*3d80*/  DMUL R24, R24, 8.11296384146066816958e+31 ;  /* 0x4690000018187828 */ /* 0x000fe20000000000 */
[----:B------:R-:W-:Y:S10]  /*3d90*/  BRA `(.L_x_42) ;  /* 0x0000000000087947 */ /* 0x000ff40003800000 */
.L_x_41:
[----:B------:R-:W-:Y:S01]  /*3da0*/  LOP3.LUT R25, R21, 0x80000, RZ, 0xfc, !PT ;  /* 0x0008000015197812 */ /* 0x000fe200078efcff */
[----:B------:R-:W-:-:S07]  /*3db0*/  IMAD.MOV.U32 R24, RZ, RZ, R20 ;  /* 0x000000ffff187224 */ /* 0x000fce00078e0014 */
.L_x_42:
[----:B------:R-:W-:Y:S05]  /*3dc0*/  BSYNC.RECONVERGENT B3 ;  /* 0x0000000000037941 */ /* 0x000fea0003800200 */
.L_x_40:
[----:B------:R-:W-:Y:S01]  /*3dd0*/  HFMA2 R29, -RZ, RZ, 0, 0 ;  /* 0x00000000ff1d7431 */ /* 0x000fe200000001ff */
[----:B------:R-:W-:Y:S01]  /*3de0*/  MOV R26, R24 ;  /* 0x00000018001a7202 */ /* 0x000fe20000000f00 */
[----:B------:R-:W-:Y:S02]  /*3df0*/  IMAD.MOV.U32 R27, RZ, RZ, R25 ;  /* 0x000000ffff1b7224 */ /* 0x000fe400078e0019 */
[----:B------:R-:W-:Y:S05]  /*3e00*/  RET.REL.NODEC R28 `(_Z4lossPfffffi) ;  /* 0xffffffc01c7c7950 */ /* 0x000fea0003c3ffff */
        .weak           $__internal_1_$__cuda_sm20_dsqrt_rn_f64_mediumpath_v1
        .type           $__internal_1_$__cuda_sm20_dsqrt_rn_f64_mediumpath_v1,@function
        .size           $__internal_1_$__cuda_sm20_dsqrt_rn_f64_mediumpath_v1,($__internal_2_$__cuda_sm3x_div_rn_noftz_f32_slowpath - $__internal_1_$__cuda_sm20_dsqrt_rn_f64_mediumpath_v1)
$__internal_1_$__cuda_sm20_dsqrt_rn_f64_mediumpath_v1:
[----:B------:R-:W-:Y:S01]  /*3e10*/  ISETP.GE.U32.AND P0, PT, R26, -0x3400000, PT ;  /* 0xfcc000001a00780c */ /* 0x000fe20003f06070 */
[----:B------:R-:W-:Y:S01]  /*3e20*/  BSSY.RECONVERGENT B1, `(.L_x_44) ;  /* 0x0000025000017945 */ /* 0x000fe20003800200 */
[----:B------:R-:W-:Y:S01]  /*3e30*/  IMAD.MOV.U32 R26, RZ, RZ, R32 ;  /* 0x000000ffff1a7224 */ /* 0x000fe200078e0020 */
[----:B------:R-:W-:-:S10]  /*3e40*/  MOV R29, R31 ;  /* 0x0000001f001d7202 */ /* 0x000fd40000000f00 */
[----:B------:R-:W-:Y:S05]  /*3e50*/  @!P0 BRA `(.L_x_45) ;  /* 0x0000000000208947 */ /* 0x000fea0003800000 */
[----:B------:R-:W-:-:S10]  /*3e60*/  DFMA.RM R16, R16, R26, R28 ;  /* 0x0000001a1010722b */ /* 0x000fd4000000401c */
[----:B------:R-:W-:-:S05]  /*3e70*/  IADD3 R26, P0, PT, R16, 0x1, RZ ;  /* 0x00000001101a7810 */ /* 0x000fca0007f1e0ff */
[----:B------:R-:W-:-:S06]  /*3e80*/  IMAD.X R27, RZ, RZ, R17, P0 ;  /* 0x000000ffff1b7224 */ /* 0x000fcc00000e0611 */
[----:B------:R-:W-:-:S08]  /*3e90*/  DFMA.RP R14, -R16, R26, R14 ;  /* 0x0000001a100e722b */ /* 0x000fd0000000810e */
[----:B------:R-:W-:-:S06]  /*3ea0*/  DSETP.GT.AND P0, PT, R14, RZ, PT ;  /* 0x000000ff0e00722a */ /* 0x000fcc0003f04000 */
[----:B------:R-:W-:Y:S02]  /*3eb0*/  FSEL R16, R26, R16, P0 ;  /* 0x000000101a107208 */ /* 0x000fe40000000000 */
[----:B------:R-:W-:Y:S01]  /*3ec0*/  FSEL R17, R27, R17, P0 ;  /* 0x000000111b117208 */ /* 0x000fe20000000000 */
[----:B------:R-:W-:Y:S06]  /*3ed0*/  BRA `(.L_x_46) ;  /* 0x0000000000647947 */ /* 0x000fec0003800000 */
.L_x_45:
[----:B------:R-:W-:-:S14]  /*3ee0*/  DSETP.NE.AND P0, PT, R14, RZ, PT ;  /* 0x000000ff0e00722a */ /* 0x000fdc0003f05000 */
[----:B------:R-:W-:Y:S05]  /*3ef0*/  @!P0 BRA `(.L_x_47) ;  /* 0x0000000000588947 */ /* 0x000fea0003800000 */
[----:B------:R-:W-:-:S13]  /*3f00*/  ISETP.GE.AND P0, PT, R15, RZ, PT ;  /* 0x000000ff0f00720c */ /* 0x000fda0003f06270 */
[----:B------:R-:W-:Y:S01]  /*3f10*/  @!P0 MOV R16, 0x0 ;  /* 0x0000000000108802 */ /* 0x000fe20000000f00 */
[----:B------:R-:W-:Y:S01]  /*3f20*/  @!P0 IMAD.MOV.U32 R17, RZ, RZ, -0x80000 ;  /* 0xfff80000ff118424 */ /* 0x000fe200078e00ff */
[----:B------:R-:W-:Y:S06]  /*3f30*/  @!P0 BRA `(.L_x_46) ;  /* 0x00000000004c8947 */ /* 0x000fec0003800000 */
[----:B------:R-:W-:-:S13]  /*3f40*/  ISETP.GT.AND P0, PT, R15, 0x7fefffff, PT ;  /* 0x7fefffff0f00780c */ /* 0x000fda0003f04270 */
[----:B------:R-:W-:Y:S05]  /*3f50*/  @P0 BRA `(.L_x_47) ;  /* 0x0000000000400947 */ /* 0x000fea0003800000 */
[----:B------:R-:W-:Y:S01]  /*3f60*/  DMUL R14, R14, 8.11296384146066816958e+31 ;  /* 0x469000000e0e7828 */ /* 0x000fe20000000000 */
[----:B------:R-:W-:Y:S01]  /*3f70*/  MOV R16, RZ ;  /* 0x000000ff00107202 */ /* 0x000fe20000000f00 */
[----:B------:R-:W-:Y:S01]  /*3f80*/  IMAD.MOV.U32 R28, RZ, RZ, 0x0 ;  /* 0x00000000ff1c7424 */ /* 0x000fe200078e00ff */
[----:B------:R-:W-:-:S03]  /*3f90*/  MOV R29, 0x3fd80000 ;  /* 0x3fd80000001d7802 */ /* 0x000fc60000000f00 */
[----:B------:R-:W0:Y:S02]  /*3fa0*/  MUFU.RSQ64H R17, R15 ;  /* 0x0000000f00117308 */ /* 0x000e240000001c00 */
[----:B0-----:R-:W-:-:S08]  /*3fb0*/  DMUL R26, R16, R16 ;  /* 0x00000010101a7228 */ /* 0x001fd00000000000 */
[----:B------:R-:W-:-:S08]  /*3fc0*/  DFMA R26, R14, -R26, 1 ;  /* 0x3ff000000e1a742b */ /* 0x000fd0000000081a */
[----:B------:R-:W-:Y:S02]  /*3fd0*/  DFMA R28, R26, R28, 0.5 ;  /* 0x3fe000001a1c742b */ /* 0x000fe4000000001c */
[----:B------:R-:W-:-:S08]  /*3fe0*/  DMUL R26, R16, R26 ;  /* 0x0000001a101a7228 */ /* 0x000fd00000000000 */
[----:B------:R-:W-:-:S08]  /*3ff0*/  DFMA R26, R28, R26, R16 ;  /* 0x0000001a1c1a722b */ /* 0x000fd00000000010 */
[----:B------:R-:W-:Y:S02]  /*4000*/  DMUL R16, R14, R26 ;  /* 0x0000001a0e107228 */ /* 0x000fe40000000000 */
[----:B------:R-:W-:-:S06]  /*4010*/  VIADD R27, R27, 0xfff00000 ;  /* 0xfff000001b1b7836 */ /* 0x000fcc0000000000 */
[----:B------:R-:W-:-:S08]  /*4020*/  DFMA R28, R16, -R16, R14 ;  /* 0x80000010101c722b */ /* 0x000fd0000000000e */
[----:B------:R-:W-:-:S10]  /*4030*/  DFMA R16, R26, R28, R16 ;  /* 0x0000001c1a10722b */ /* 0x000fd40000000010 */
[----:B------:R-:W-:Y:S01]  /*4040*/  IADD3 R17, PT, PT, R17, -0x3500000, RZ ;  /* 0xfcb0000011117810 */ /* 0x000fe20007ffe0ff */
[----:B------:R-:W-:Y:S06]  /*4050*/  BRA `(.L_x_46) ;  /* 0x0000000000047947 */ /* 0x000fec0003800000 */
.L_x_47:
[----:B------:R-:W-:-:S11]  /*4060*/  DADD R16, R14, R14 ;  /* 0x000000000e107229 */ /* 0x000fd6000000000e */
.L_x_46:
[----:B------:R-:W-:Y:S05]  /*4070*/  BSYNC.RECONVERGENT B1 ;  /* 0x0000000000017941 */ /* 0x000fea0003800200 */
.L_x_44:
[----:B------:R-:W-:Y:S01]  /*4080*/  IMAD.MOV.U32 R14, RZ, RZ, R12 ;  /* 0x000000ffff0e7224 */ /* 0x000fe200078e000c */
[----:B------:R-:W-:-:S04]  /*4090*/  MOV R15, 0x0 ;  /* 0x00000000000f7802 */ /* 0x000fc80000000f00 */
[----:B------:R-:W-:Y:S05]  /*40a0*/  RET.REL.NODEC R14 `(_Z4lossPfffffi) ;  /* 0xffffffbc0ed47950 */ /* 0x000fea0003c3ffff */
        .weak           $__internal_2_$__cuda_sm3x_div_rn_noftz_f32_slowpath
        .type           $__internal_2_$__cuda_sm3x_div_rn_noftz_f32_slowpath,@function
        .size           $__internal_2_$__cuda_sm3x_div_rn_noftz_f32_slowpath,(.L_x_62 - $__internal_2_$__cuda_sm3x_div_rn_noftz_f32_slowpath)
$__internal_2_$__cuda_sm3x_div_rn_noftz_f32_slowpath:
[----:B------:R-:W-:Y:S01]  /*40b0*/  SHF.R.U32.HI R41, RZ, 0x17, R9 ;  /* 0x00000017ff297819 */ /* 0x000fe20000011609 */
[----:B------:R-:W-:Y:S01]  /*40c0*/  BSSY.RECONVERGENT B4, `(.L_x_48) ;  /* 0x0000062000047945 */ /* 0x000fe20003800200 */
[----:B------:R-:W-:Y:S02]  /*40d0*/  SHF.R.U32.HI R38, RZ, 0x17, R8 ;  /* 0x00000017ff267819 */ /* 0x000fe40000011608 */
[----:B------:R-:W-:Y:S02]  /*40e0*/  LOP3.LUT R41, R41, 0xff, RZ, 0xc0, !PT ;  /* 0x000000ff29297812 */ /* 0x000fe400078ec0ff */
[----:B------:R-:W-:-:S03]  /*40f0*/  LOP3.LUT R44, R38, 0xff, RZ, 0xc0, !PT ;  /* 0x000000ff262c7812 */ /* 0x000fc600078ec0ff */
[----:B------:R-:W-:Y:S01]  /*4100*/  VIADD R43, R41, 0xffffffff ;  /* 0xffffffff292b7836 */ /* 0x000fe20000000000 */
[----:B------:R-:W-:-:S04]  /*4110*/  IADD3 R42, PT, PT, R44, -0x1, RZ ;  /* 0xffffffff2c2a7810 */ /* 0x000fc80007ffe0ff */
[----:B------:R-:W-:-:S04]  /*4120*/  ISETP.GT.U32.AND P0, PT, R43, 0xfd, PT ;  /* 0x000000fd2b00780c */ /* 0x000fc80003f04070 */
[----:B------:R-:W-:-:S13]  /*4130*/  ISETP.GT.U32.OR P0, PT, R42, 0xfd, P0 ;  /* 0x000000fd2a00780c */ /* 0x000fda0000704470 */
[----:B------:R-:W-:Y:S01]  /*4140*/  @!P0 IMAD.MOV.U32 R38, RZ, RZ, RZ ;  /* 0x000000ffff268224 */ /* 0x000fe200078e00ff */
[----:B------:R-:W-:Y:S06]  /*4150*/  @!P0 BRA `(.L_x_49) ;  /* 0x00000000005c8947 */ /* 0x000fec0003800000 */
[----:B------:R-:W-:Y:S02]  /*4160*/  FSETP.GTU.FTZ.AND P0, PT, |R8|, +INF , PT ;  /* 0x7f8000000800780b */ /* 0x000fe40003f1c200 */
[----:B------:R-:W-:-:S04]  /*4170*/  FSETP.GTU.FTZ.AND P4, PT, |R9|, +INF , PT ;  /* 0x7f8000000900780b */ /* 0x000fc80003f9c200 */
[----:B------:R-:W-:-:S13]  /*4180*/  PLOP3.LUT P0, PT, P0, P4, PT, 0xf8, 0x8f ;  /* 0x00000000008f781c */ /* 0x000fda0000709f70 */
[----:B------:R-:W-:Y:S05]  /*4190*/  @P0 BRA `(.L_x_50) ;  /* 0x00000004004c0947 */ /* 0x000fea0003800000 */
[----:B------:R-:W-:-:S13]  /*41a0*/  LOP3.LUT P0, RZ, R9, 0x7fffffff, R8, 0xc8, !PT ;  /* 0x7fffffff09ff7812 */ /* 0x000fda000780c808 */
[----:B------:R-:W-:Y:S05]  /*41b0*/  @!P0 BRA `(.L_x_51) ;  /* 0x00000004003c8947 */ /* 0x000fea0003800000 */
[C---:B------:R-:W-:Y:S02]  /*41c0*/  FSETP.NEU.FTZ.AND P4, PT, |R8|.reuse, +INF , PT ;  /* 0x7f8000000800780b */ /* 0x040fe40003f9d200 */
[----:B------:R-:W-:Y:S02]  /*41d0*/  FSETP.NEU.FTZ.AND P5, PT, |R9|, +INF , PT ;  /* 0x7f8000000900780b */ /* 0x000fe40003fbd200 */
[----:B------:R-:W-:-:S11]  /*41e0*/  FSETP.NEU.FTZ.AND P0, PT, |R8|, +INF , PT ;  /* 0x7f8000000800780b */ /* 0x000fd60003f1d200 */
[----:B------:R-:W-:Y:S05]  /*41f0*/  @!P5 BRA !P4, `(.L_x_51) ;  /* 0x00000004002cd947 */ /* 0x000fea0006000000 */
[----:B------:R-:W-:-:S04]  /*4200*/  LOP3.LUT P4, RZ, R8, 0x7fffffff, RZ, 0xc0, !PT ;  /* 0x7fffffff08ff7812 */ /* 0x000fc8000788c0ff */
[----:B------:R-:W-:-:S13]  /*4210*/  PLOP3.LUT P4, PT, P5, P4, PT, 0x2f, 0xf2 ;  /* 0x0000000000f2781c */ /* 0x000fda0002f88577 */
[----:B------:R-:W-:Y:S05]  /*4220*/  @P4 BRA `(.L_x_52) ;  /* 0x0000000400184947 */ /* 0x000fea0003800000 */
[----:B------:R-:W-:-:S04]  /*4230*/  LOP3.LUT P4, RZ, R9, 0x7fffffff, RZ, 0xc0, !PT ;  /* 0x7fffffff09ff7812 */ /* 0x000fc8000788c0ff */
[----:B------:R-:W-:-:S13]  /*4240*/  PLOP3.LUT P0, PT, P0, P4, PT, 0x2f, 0xf2 ;  /* 0x0000000000f2781c */ /* 0x000fda0000708577 */
[----:B------:R-:W-:Y:S05]  /*4250*/  @P0 BRA `(.L_x_53) ;  /* 0x0000000400000947 */ /* 0x000fea0003800000 */
[----:B------:R-:W-:Y:S02]  /*4260*/  ISETP.GE.AND P0, PT, R42, RZ, PT ;  /* 0x000000ff2a00720c */ /* 0x000fe40003f06270 */
[----:B------:R-:W-:-:S11]  /*4270*/  ISETP.GE.AND P4, PT, R43, RZ, PT ;  /* 0x000000ff2b00720c */ /* 0x000fd60003f86270 */
[----:B------:R-:W-:Y:S01]  /*4280*/  @P0 MOV R38, RZ ;  /* 0x000000ff00260202 */ /* 0x000fe20000000f00 */
[----:B------:R-:W-:Y:S02]  /*4290*/  @!P0 IMAD.MOV.U32 R38, RZ, RZ, -0x40 ;  /* 0xffffffc0ff268424 */ /* 0x000fe400078e00ff */
[----:B------:R-:W-:Y:S01]  /*42a0*/  @!P0 FFMA R8, R8, 1.84467440737095516160e+19, RZ ;  /* 0x5f80000008088823 */ /* 0x000fe200000000ff */
[----:B------:R-:W-:Y:S02]  /*42b0*/  @!P4 FFMA R9, R9, 1.84467440737095516160e+19, RZ ;  /* 0x5f8000000909c823 */ /* 0x000fe400000000ff */
[----:B------:R-:W-:-:S07]  /*42c0*/  @!P4 IADD3 R38, PT, PT, R38, 0x40, RZ ;  /* 0x000000402626c810 */ /* 0x000fce0007ffe0ff */
.L_x_49:
[----:B------:R-:W-:Y:S01]  /*42d0*/  LEA R42, R41, 0xc0800000, 0x17 ;  /* 0xc0800000292a7811 */ /* 0x000fe200078eb8ff */
[----:B------:R-:W-:Y:S04]  /*42e0*/  BSSY.RECONVERGENT B5, `(.L_x_54) ;  /* 0x0000036000057945 */ /* 0x000fe80003800200 */
[----:B------:R-:W-:Y:S01]  /*42f0*/  IMAD.IADD R42, R9, 0x1, -R42 ;  /* 0x00000001092a7824 */ /* 0x000fe200078e0a2a */
[----:B------:R-:W-:-:S03]  /*4300*/  IADD3 R9, PT, PT, R44, -0x7f, RZ ;  /* 0xffffff812c097810 */ /* 0x000fc60007ffe0ff */
[----:B------:R-:W0:Y:S01]  /*4310*/  MUFU.RCP R43, R42 ;  /* 0x0000002a002b7308 */ /* 0x000e220000001000 */
[----:B------:R-:W-:Y:S01]  /*4320*/  FADD.FTZ R45, -R42, -RZ ;  /* 0x800000ff2a2d7221 */ /* 0x000fe20000010100 */
[C---:B------:R-:W-:Y:S01]  /*4330*/  IADD3 R41, PT, PT, R9.reuse, 0x7f, -R41 ;  /* 0x0000007f09297810 */ /* 0x040fe20007ffe829 */
[----:B------:R-:W-:Y:S02]  /*4340*/  IMAD R8, R9, -0x800000, R8 ;  /* 0xff80000009087824 */ /* 0x000fe400078e0208 */
[----:B0-----:R-:W-:-:S04]  /*4350*/  FFMA R44, R43, R45, 1 ;  /* 0x3f8000002b2c7423 */ /* 0x001fc8000000002d */
[----:B------:R-:W-:Y:S01]  /*4360*/  FFMA R9, R43, R44, R43 ;  /* 0x0000002c2b097223 */ /* 0x000fe2000000002b */
[----:B------:R-:W-:-:S03]  /*4370*/  IMAD.IADD R43, R41, 0x1, R38 ;  /* 0x00000001292b7824 */ /* 0x000fc600078e0226 */
[----:B------:R-:W-:-:S04]  /*4380*/  FFMA R38, R8, R9, RZ ;  /* 0x0000000908267223 */ /* 0x000fc800000000ff */
[----:B------:R-:W-:-:S04]  /*4390*/  FFMA R41, R45, R38, R8 ;  /* 0x000000262d297223 */ /* 0x000fc80000000008 */
[----:B------:R-:W-:-:S04]  /*43a0*/  FFMA R44, R9, R41, R38 ;  /* 0x00000029092c7223 */ /* 0x000fc80000000026 */
[----:B------:R-:W-:-:S04]  /*43b0*/  FFMA R45, R45, R44, R8 ;  /* 0x0000002c2d2d7223 */ /* 0x000fc80000000008 */
[----:B------:R-:W-:-:S05]  /*43c0*/  FFMA R8, R9, R45, R44 ;  /* 0x0000002d09087223 */ /* 0x000fca000000002c */
[----:B------:R-:W-:-:S04]  /*43d0*/  SHF.R.U32.HI R38, RZ, 0x17, R8 ;  /* 0x00000017ff267819 */ /* 0x000fc80000011608 */
[----:B------:R-:W-:-:S04]  /*43e0*/  LOP3.LUT R38, R38, 0xff, RZ, 0xc0, !PT ;  /* 0x000000ff26267812 */ /* 0x000fc800078ec0ff */
[----:B------:R-:W-:-:S05]  /*43f0*/  IADD3 R42, PT, PT, R38, R43, RZ ;  /* 0x0000002b262a7210 */ /* 0x000fca0007ffe0ff */
[----:B------:R-:W-:-:S05]  /*4400*/  VIADD R38, R42, 0xffffffff ;  /* 0xffffffff2a267836 */ /* 0x000fca0000000000 */
[----:B------:R-:W-:-:S13]  /*4410*/  ISETP.GE.U32.AND P0, PT, R38, 0xfe, PT ;  /* 0x000000fe2600780c */ /* 0x000fda0003f06070 */
[----:B------:R-:W-:Y:S05]  /*4420*/  @!P0 BRA `(.L_x_55) ;  /* 0x0000000000808947 */ /* 0x000fea0003800000 */
[----:B------:R-:W-:-:S13]  /*4430*/  ISETP.GT.AND P0, PT, R42, 0xfe, PT ;  /* 0x000000fe2a00780c */ /* 0x000fda0003f04270 */
[----:B------:R-:W-:Y:S05]  /*4440*/  @P0 BRA `(.L_x_56) ;  /* 0x00000000006c0947 */ /* 0x000fea0003800000 */
[----:B------:R-:W-:-:S13]  /*4450*/  ISETP.GE.AND P0, PT, R42, 0x1, PT ;  /* 0x000000012a00780c */ /* 0x000fda0003f06270 */
[----:B------:R-:W-:Y:S05]  /*4460*/  @P0 BRA `(.L_x_57) ;  /* 0x0000000000740947 */ /* 0x000fea0003800000 */
[----:B------:R-:W-:Y:S02]  /*4470*/  ISETP.GE.AND P0, PT, R42, -0x18, PT ;  /* 0xffffffe82a00780c */ /* 0x000fe40003f06270 */
[----:B------:R-:W-:-:S11]  /*4480*/  LOP3.LUT R8, R8, 0x80000000, RZ, 0xc0, !PT ;  /* 0x8000000008087812 */ /* 0x000fd600078ec0ff */
[----:B------:R-:W-:Y:S05]  /*4490*/  @!P0 BRA `(.L_x_57) ;  /* 0x0000000000688947 */ /* 0x000fea0003800000 */
[CCC-:B------:R-:W-:Y:S01]  /*44a0*/  FFMA.RP R38, R9.reuse, R45.reuse, R44.reuse ;  /* 0x0000002d09267223 */ /* 0x1c0fe2000000802c */
[CCC-:B------:R-:W-:Y:S01]  /*44b0*/  FFMA.RM R41, R9.reuse, R45.reuse, R44.reuse ;  /* 0x0000002d09297223 */ /* 0x1c0fe2000000402c */
[----:B------:R-:W-:Y:S01]  /*44c0*/  FFMA.RZ R9, R9, R45, R44 ;  /* 0x0000002d09097223 */ /* 0x000fe2000000c02c */
[C---:B------:R-:W-:Y:S02]  /*44d0*/  ISETP.NE.AND P4, PT, R42.reuse, RZ, PT ;  /* 0x000000ff2a00720c */ /* 0x040fe40003f85270 */
[----:B------:R-:W-:Y:S02]  /*44e0*/  ISETP.NE.AND P5, PT, R42, RZ, PT ;  /* 0x000000ff2a00720c */ /* 0x000fe40003fa5270 */
[----:B------:R-:W-:Y:S02]  /*44f0*/  LOP3.LUT R9, R9, 0x7fffff, RZ, 0xc0, !PT ;  /* 0x007fffff09097812 */ /* 0x000fe400078ec0ff */
[----:B------:R-:W-:Y:S01]  /*4500*/  FSETP.NEU.FTZ.AND P0, PT, R38, R41, PT ;  /* 0x000000292600720b */ /* 0x000fe20003f1d000 */
[----:B------:R-:W-:Y:S01]  /*4510*/  IMAD.MOV R41, RZ, RZ, -R42 ;  /* 0x000000ffff297224 */ /* 0x000fe200078e0a2a */
[----:B------:R-:W-:-:S02]  /*4520*/  LOP3.LUT R9, R9, 0x800000, RZ, 0xfc, !PT ;  /* 0x0080000009097812 */ /* 0x000fc400078efcff */
[----:B------:R-:W-:-:S04]  /*4530*/  IADD3 R38, PT, PT, R42, 0x20, RZ ;  /* 0x000000202a267810 */ /* 0x000fc80007ffe0ff */
[----:B------:R-:W-:-:S04]  /*4540*/  SHF.L.U32 R38, R9, R38, RZ ;  /* 0x0000002609267219 */ /* 0x000fc800000006ff */
[----:B------:R-:W-:Y:S02]  /*4550*/  ISETP.NE.AND P4, PT, R38, RZ, P4 ;  /* 0x000000ff2600720c */ /* 0x000fe40002785270 */
[----:B------:R-:W-:Y:S02]  /*4560*/  SEL R38, R41, RZ, P5 ;  /* 0x000000ff29267207 */ /* 0x000fe40002800000 */
[----:B------:R-:W-:Y:S02]  /*4570*/  PLOP3.LUT P0, PT, P0, P4, PT, 0xf8, 0x8f ;  /* 0x00000000008f781c */ /* 0x000fe40000709f70 */
[----:B------:R-:W-:Y:S02]  /*4580*/  SHF.R.U32.HI R38, RZ, R38, R9 ;  /* 0x00000026ff267219 */ /* 0x000fe40000011609 */
[----:B------:R-:W-:Y:S02]  /*4590*/  SEL R9, RZ, 0x1, !P0 ;  /* 0x00000001ff097807 */ /* 0x000fe40004000000 */
[----:B------:R-:W-:-:S04]  /*45a0*/  SHF.R.U32.HI R42, RZ, 0x1, R38 ;  /* 0x00000001ff2a7819 */ /* 0x000fc80000011626 */
[----:B------:R-:W-:-:S04]  /*45b0*/  LOP3.LUT R9, R9, 0x1, R42, 0xf8, !PT ;  /* 0x0000000109097812 */ /* 0x000fc800078ef82a */
[----:B------:R-:W-:-:S04]  /*45c0*/  LOP3.LUT R9, R9, R38, RZ, 0xc0, !PT ;  /* 0x0000002609097212 */ /* 0x000fc800078ec0ff */
[----:B------:R-:W-:-:S04]  /*45d0*/  IADD3 R9, PT, PT, R42, R9, RZ ;  /* 0x000000092a097210 */ /* 0x000fc80007ffe0ff */
[----:B------:R-:W-:Y:S01]  /*45e0*/  LOP3.LUT R8, R9, R8, RZ, 0xfc, !PT ;  /* 0x0000000809087212 */ /* 0x000fe200078efcff */
[----:B------:R-:W-:Y:S06]  /*45f0*/  BRA `(.L_x_57) ;  /* 0x0000000000107947 */ /* 0x000fec0003800000 */
.L_x_56:
[----:B------:R-:W-:-:S04]  /*4600*/  LOP3.LUT R8, R8, 0x80000000, RZ, 0xc0, !PT ;  /* 0x8000000008087812 */ /* 0x000fc800078ec0ff */
[----:B------:R-:W-:Y:S01]  /*4610*/  LOP3.LUT R8, R8, 0x7f800000, RZ, 0xfc, !PT ;  /* 0x7f80000008087812 */ /* 0x000fe200078efcff */
[----:B------:R-:W-:Y:S06]  /*4620*/  BRA `(.L_x_57) ;  /* 0x0000000000047947 */ /* 0x000fec0003800000 */
.L_x_55:
[----:B------:R-:W-:-:S07]  /*4630*/  IMAD R8, R43, 0x800000, R8 ;  /* 0x008000002b087824 */ /* 0x000fce00078e0208 */
.L_x_57:
[----:B------:R-:W-:Y:S05]  /*4640*/  BSYNC.RECONVERGENT B5 ;  /* 0x0000000000057941 */ /* 0x000fea0003800200 */
.L_x_54:
[----:B------:R-:W-:Y:S05]  /*4650*/  BRA `(.L_x_58) ;  /* 0x0000000000207947 */ /* 0x000fea0003800000 */
.L_x_53:
[----:B------:R-:W-:-:S04]  /*4660*/  LOP3.LUT R8, R9, 0x80000000, R8, 0x48, !PT ;  /* 0x8000000009087812 */ /* 0x000fc800078e4808 */
[----:B------:R-:W-:Y:S01]  /*4670*/  LOP3.LUT R8, R8, 0x7f800000, RZ, 0xfc, !PT ;  /* 0x7f80000008087812 */ /* 0x000fe200078efcff */
[----:B------:R-:W-:Y:S06]  /*4680*/  BRA `(.L_x_58) ;  /* 0x0000000000147947 */ /* 0x000fec0003800000 */
.L_x_52:
[----:B------:R-:W-:Y:S01]  /*4690*/  LOP3.LUT R8, R9, 0x80000000, R8, 0x48, !PT ;  /* 0x8000000009087812 */ /* 0x000fe200078e4808 */
[----:B------:R-:W-:Y:S06]  /*46a0*/  BRA `(.L_x_58) ;  /* 0x00000000000c7947 */ /* 0x000fec0003800000 */
.L_x_51:
[----:B------:R-:W0:Y:S01]  /*46b0*/  MUFU.RSQ R8, -QNAN ;  /* 0xffc0000000087908 */ /* 0x000e220000001400 */
[----:B------:R-:W-:Y:S05]  /*46c0*/  BRA `(.L_x_58) ;  /* 0x0000000000047947 */ /* 0x000fea0003800000 */
.L_x_50:
[----:B------:R-:W-:-:S07]  /*46d0*/  FADD.FTZ R8, R8, R9 ;  /* 0x0000000908087221 */ /* 0x000fce0000010000 */
.L_x_58:
[----:B------:R-:W-:Y:S05]  /*46e0*/  BSYNC.RECONVERGENT B4 ;  /* 0x0000000000047941 */ /* 0x000fea0003800200 */
.L_x_48:
[----:B------:R-:W-:Y:S01]  /*46f0*/  HFMA2 R9, -RZ, RZ, 0, 0 ;  /* 0x00000000ff097431 */ /* 0x000fe200000001ff */
[----:B0-----:R-:W-:Y:S01]  /*4700*/  MOV R42, R8 ;  /* 0x00000008002a7202 */ /* 0x001fe20000000f00 */
[----:B------:R-:W-:-:S04]  /*4710*/  IMAD.MOV.U32 R8, RZ, RZ, R37 ;  /* 0x000000ffff087224 */ /* 0x000fc800078e0025 */
[----:B------:R-:W-:Y:S05]  /*4720*/  RET.REL.NODEC R8 `(_Z4lossPfffffi) ;  /* 0xffffffb808347950 */ /* 0x000fea0003c3ffff */
.L_x_59:
[----:B------:R-:W-:-:S00]  /*4730*/  BRA `(.L_x_59) ;  /* 0xfffffffc00fc7947 */ /* 0x000fc0000383ffff */
[----:B------:R-:W-:-:S00]  /*4740*/  NOP ;  /* 0x0000000000007918 */ /* 0x000fc00000000000 */
        /* <DEDUP_REMOVED lines=11> */
.L_x_62:


//--------------------- .nv.global.init           --------------------------
	.section	.nv.global.init,"aw",@progbits
	.align	4
.nv.global.init:
	.type		mrg32k3aM1SubSeq,@object
	.size		mrg32k3aM1SubSeq,(mrg32k3aM2SubSeq - mrg32k3aM1SubSeq)
mrg32k3aM1SubSeq:
        /*0000*/ 	.byte	0x0b, 0xcc, 0xee, 0x04, 0x73, 0x29, 0x8b, 0x6f, 0xf6, 0x53, 0x03, 0xf6, 0x23, 0xf6, 0xea, 0xda
        /* <DEDUP_REMOVED lines=125> */
	.type		mrg32k3aM2SubSeq,@object
	.size		mrg32k3aM2SubSeq,(mrg32k3aM1 - mrg32k3aM2SubSeq)
mrg32k3aM2SubSeq:
        /* <DEDUP_REMOVED lines=126> */
	.type		mrg32k3aM1,@object
	.size		mrg32k3aM1,(mrg32k3aM1Seq - mrg32k3aM1)
mrg32k3aM1:
        /* <DEDUP_REMOVED lines=144> */
	.type		mrg32k3aM1Seq,@object
	.size		mrg32k3aM1Seq,(mrg32k3aM2 - mrg32k3aM1Seq)
mrg32k3aM1Seq:
        /* <DEDUP_REMOVED lines=144> */
	.type		mrg32k3aM2,@object
	.size		mrg32k3aM2,(mrg32k3aM2Seq - mrg32k3aM2)
mrg32k3aM2:
        /* <DEDUP_REMOVED lines=144> */
	.type		mrg32k3aM2Seq,@object
	.size		mrg32k3aM2Seq,(precalc_xorwow_matrix - mrg32k3aM2Seq)
mrg32k3aM2Seq:
        /* <DEDUP_REMOVED lines=144> */
	.type		precalc_xorwow_matrix,@object
	.size		precalc_xorwow_matrix,(precalc_xorwow_offset_matrix - precalc_xorwow_matrix)
precalc_xorwow_matrix:
        /* <DEDUP_REMOVED lines=6400> */
	.type		precalc_xorwow_offset_matrix,@object
	.size		precalc_xorwow_offset_matrix,(.L_1 - precalc_xorwow_offset_matrix)
precalc_xorwow_offset_matrix:
        /* <DEDUP_REMOVED lines=6400> */
.L_1:


//--------------------- .nv.shared.reserved.0     --------------------------
	.section	.nv.shared.reserved.0,"aw",@nobits
	.weak		__nv_reservedSMEM_offset_0_alias
	.size		__nv_reservedSMEM_offset_0_alias, 0, 64
	.other		__nv_reservedSMEM_offset_0_alias,@"STO_CUDA_RESERVED_SHARED STV_DEFAULT"
__nv_reservedSMEM_offset_0_alias:
	.zero		0
	.zero		64


//--------------------- .nv.constant0._Z4lossPfffffi --------------------------
	.section	.nv.constant0._Z4lossPfffffi,"a",@progbits
	.sectionflags	@""
	.align	4
.nv.constant0._Z4lossPfffffi:
	.zero		924


//--------------------- SYMBOLS --------------------------

	.type		.nv.reservedSmem.offset0,@object
	.size		.nv.reservedSmem.offset0,0x4
